	.target	sm_90a

	.elftype	@"ET_EXEC"


//--------------------- .note.nv.tkinfo           --------------------------
	.section	.note.nv.tkinfo,"",@"SHT_NOTE"
	.sectionflags	@"SHF_NOTE_NV_TKINFO"
	.tkinfo
        /*0018*/ 	.word	0x00000002
        /*0030*/ 	.string	""
        /*0030*/ 	.string	"ptxas"
        /*0030*/ 	.string	"Cuda compilation tools, release 13.0, V13.0.88"
        /*0030*/ 	.string	"Build cuda_13.0.r13.0/compiler.36424714_0"
        /*0030*/ 	.string	"-arch sm_90a -m 64 "



//--------------------- .note.nv.cuinfo           --------------------------
	.section	.note.nv.cuinfo,"",@"SHT_NOTE"
	.sectionflags	@"SHF_NOTE_NV_CUINFO"
        /*0018*/ 	.short	0x0002
        /*001a*/ 	.short	0x005a
        /*001c*/ 	.short	0x0082
	.zero		2


//--------------------- .nv.info                  --------------------------
	.section	.nv.info,"",@"SHT_CUDA_INFO"
	.align	4


	//----- nvinfo : EIATTR_REGCOUNT
	.align		4
        /*0000*/ 	.byte	0x04, 0x2f
        /*0002*/ 	.short	(.L_12 - .L_11)
	.align		4
.L_11:
        /*0004*/ 	.word	index@(_ZN7cutlass13device_kernelINS_4gemm6kernel13GemmUniversalIN4cute5tupleIJiiiiEEENS1_10collective13CollectiveMmaINS1_37MainloopSm90TmaGmmaWarpSpecializedFP8ILi5ENS5_IJNS4_1CILi1EEESB_SB_EEENS1_35KernelTmaWarpSpecializedCooperativeEEENS5_IJNSA_ILi128EEENSA_ILi64EEESF_EEENS_12float_e4m3_tENS5_IJlSB_lEEESI_SJ_NS4_8TiledMMAINS4_8MMA_AtomIJNS4_4SM904GMMA30MMA_64x64x32_F32E4M3E4M3_SS_TNILNSN_7ScaleInE1ELSP_1EEEEEENS4_6LayoutINS5_IJNSA_ILi2EEESB_SB_EEENS5_IJSB_NSA_ILi0EEESV_EEEEENS5_IJNS4_10UnderscoreESY_SY_EEEEENS4_13SM90_TMA_LOADENS4_14ComposedLayoutINS4_7SwizzleILi3ELi4ELi3EEENS4_18smem_ptr_flag_bitsILi8EEENSS_INS5_IJNSA_ILi8EEESF_EEENS5_IJSF_SB_EEEEEEEvNS4_8identityES11_S1B_vS1C_EENS_8epilogue10collective6detail29Sm90TmaWarpSpecializedAdapterINS1F_15DefaultEpilogueISI_SJ_SJ_NS1E_6thread17LinearCombinationISI_Li1EffLNS1J_9ScaleType4KindE0ELNS_15FloatRoundStyleE2ESI_EENS1_15EpilogueDefaultEEEEEvvEEEEvNT_6ParamsE)
        /*0008*/ 	.word	0x000000a8


	//----- nvinfo : EIATTR_FRAME_SIZE
	.align		4
.L_12:
        /*000c*/ 	.byte	0x04, 0x11
        /*000e*/ 	.short	(.L_14 - .L_13)
	.align		4
.L_13:
        /*0010*/ 	.word	index@(_ZN7cutlass13device_kernelINS_4gemm6kernel13GemmUniversalIN4cute5tupleIJiiiiEEENS1_10collective13CollectiveMmaINS1_37MainloopSm90TmaGmmaWarpSpecializedFP8ILi5ENS5_IJNS4_1CILi1EEESB_SB_EEENS1_35KernelTmaWarpSpecializedCooperativeEEENS5_IJNSA_ILi128EEENSA_ILi64EEESF_EEENS_12float_e4m3_tENS5_IJlSB_lEEESI_SJ_NS4_8TiledMMAINS4_8MMA_AtomIJNS4_4SM904GMMA30MMA_64x64x32_F32E4M3E4M3_SS_TNILNSN_7ScaleInE1ELSP_1EEEEEENS4_6LayoutINS5_IJNSA_ILi2EEESB_SB_EEENS5_IJSB_NSA_ILi0EEESV_EEEEENS5_IJNS4_10UnderscoreESY_SY_EEEEENS4_13SM90_TMA_LOADENS4_14ComposedLayoutINS4_7SwizzleILi3ELi4ELi3EEENS4_18smem_ptr_flag_bitsILi8EEENSS_INS5_IJNSA_ILi8EEESF_EEENS5_IJSF_SB_EEEEEEEvNS4_8identityES11_S1B_vS1C_EENS_8epilogue10collective6detail29Sm90TmaWarpSpecializedAdapterINS1F_15DefaultEpilogueISI_SJ_SJ_NS1E_6thread17LinearCombinationISI_Li1EffLNS1J_9ScaleType4KindE0ELNS_15FloatRoundStyleE2ESI_EENS1_15EpilogueDefaultEEEEEvvEEEEvNT_6ParamsE)
        /*0014*/ 	.word	0x00000000


	//----- nvinfo : EIATTR_MIN_STACK_SIZE
	.align		4
.L_14:
        /*0018*/ 	.byte	0x04, 0x12
        /*001a*/ 	.short	(.L_16 - .L_15)
	.align		4
.L_15:
        /*001c*/ 	.word	index@(_ZN7cutlass13device_kernelINS_4gemm6kernel13GemmUniversalIN4cute5tupleIJiiiiEEENS1_10collective13CollectiveMmaINS1_37MainloopSm90TmaGmmaWarpSpecializedFP8ILi5ENS5_IJNS4_1CILi1EEESB_SB_EEENS1_35KernelTmaWarpSpecializedCooperativeEEENS5_IJNSA_ILi128EEENSA_ILi64EEESF_EEENS_12float_e4m3_tENS5_IJlSB_lEEESI_SJ_NS4_8TiledMMAINS4_8MMA_AtomIJNS4_4SM904GMMA30MMA_64x64x32_F32E4M3E4M3_SS_TNILNSN_7ScaleInE1ELSP_1EEEEEENS4_6LayoutINS5_IJNSA_ILi2EEESB_SB_EEENS5_IJSB_NSA_ILi0EEESV_EEEEENS5_IJNS4_10UnderscoreESY_SY_EEEEENS4_13SM90_TMA_LOADENS4_14ComposedLayoutINS4_7SwizzleILi3ELi4ELi3EEENS4_18smem_ptr_flag_bitsILi8EEENSS_INS5_IJNSA_ILi8EEESF_EEENS5_IJSF_SB_EEEEEEEvNS4_8identityES11_S1B_vS1C_EENS_8epilogue10collective6detail29Sm90TmaWarpSpecializedAdapterINS1F_15DefaultEpilogueISI_SJ_SJ_NS1E_6thread17LinearCombinationISI_Li1EffLNS1J_9ScaleType4KindE0ELNS_15FloatRoundStyleE2ESI_EENS1_15EpilogueDefaultEEEEEvvEEEEvNT_6ParamsE)
        /*0020*/ 	.word	0x00000000
.L_16:


//--------------------- .nv.compat                --------------------------
	.section	.nv.compat,"",@"SHT_CUDA_COMPAT_INFO"
	.align	4
        /*0000*/ 	.byte	0x02, 0x09, 0x01, 0x00, 0x02, 0x02, 0x04, 0x00, 0x02, 0x05, 0x05, 0x00, 0x03, 0x07, 0x01, 0x01
        /*0010*/ 	.byte	0x02, 0x03, 0x01, 0x00, 0x02, 0x06, 0x01, 0x00, 0x04, 0x0b, 0x08, 0x00, 0x00, 0x00, 0x00, 0x00
        /*0020*/ 	.byte	0x00, 0x00, 0x00, 0x00


//--------------------- .nv.info._ZN7cutlass13device_kernelINS_4gemm6kernel13GemmUniversalIN4cute5tupleIJiiiiEEENS1_10collective13CollectiveMmaINS1_37MainloopSm90TmaGmmaWarpSpecializedFP8ILi5ENS5_IJNS4_1CILi1EEESB_SB_EEENS1_35KernelTmaWarpSpecializedCooperativeEEENS5_IJNSA_ILi128EEENSA_ILi64EEESF_EEENS_12float_e4m3_tENS5_IJlSB_lEEESI_SJ_NS4_8TiledMMAINS4_8MMA_AtomIJNS4_4SM904GMMA30MMA_64x64x32_F32E4M3E4M3_SS_TNILNSN_7ScaleInE1ELSP_1EEEEEENS4_6LayoutINS5_IJNSA_ILi2EEESB_SB_EEENS5_IJSB_NSA_ILi0EEESV_EEEEENS5_IJNS4_10UnderscoreESY_SY_EEEEENS4_13SM90_TMA_LOADENS4_14ComposedLayoutINS4_7SwizzleILi3ELi4ELi3EEENS4_18smem_ptr_flag_bitsILi8EEENSS_INS5_IJNSA_ILi8EEESF_EEENS5_IJSF_SB_EEEEEEEvNS4_8identityES11_S1B_vS1C_EENS_8epilogue10collective6detail29Sm90TmaWarpSpecializedAdapterINS1F_15DefaultEpilogueISI_SJ_SJ_NS1E_6thread17LinearCombinationISI_Li1EffLNS1J_9ScaleType4KindE0ELNS_15FloatRoundStyleE2ESI_EENS1_15EpilogueDefaultEEEEEvvEEEEvNT_6ParamsE --------------------------
	.section	.nv.info._ZN7cutlass13device_kernelINS_4gemm6kernel13GemmUniversalIN4cute5tupleIJiiiiEEENS1_10collective13CollectiveMmaINS1_37MainloopSm90TmaGmmaWarpSpecializedFP8ILi5ENS5_IJNS4_1CILi1EEESB_SB_EEENS1_35KernelTmaWarpSpecializedCooperativeEEENS5_IJNSA_ILi128EEENSA_ILi64EEESF_EEENS_12float_e4m3_tENS5_IJlSB_lEEESI_SJ_NS4_8TiledMMAINS4_8MMA_AtomIJNS4_4SM904GMMA30MMA_64x64x32_F32E4M3E4M3_SS_TNILNSN_7ScaleInE1ELSP_1EEEEEENS4_6LayoutINS5_IJNSA_ILi2EEESB_SB_EEENS5_IJSB_NSA_ILi0EEESV_EEEEENS5_IJNS4_10UnderscoreESY_SY_EEEEENS4_13SM90_TMA_LOADENS4_14ComposedLayoutINS4_7SwizzleILi3ELi4ELi3EEENS4_18smem_ptr_flag_bitsILi8EEENSS_INS5_IJNSA_ILi8EEESF_EEENS5_IJSF_SB_EEEEEEEvNS4_8identityES11_S1B_vS1C_EENS_8epilogue10collective6detail29Sm90TmaWarpSpecializedAdapterINS1F_15DefaultEpilogueISI_SJ_SJ_NS1E_6thread17LinearCombinationISI_Li1EffLNS1J_9ScaleType4KindE0ELNS_15FloatRoundStyleE2ESI_EENS1_15EpilogueDefaultEEEEEvvEEEEvNT_6ParamsE,"",@"SHT_CUDA_INFO"
	.sectionflags	@""
	.align	4


	//----- nvinfo : EIATTR_CUDA_API_VERSION
	.align		4
        /*0000*/ 	.byte	0x04, 0x37
        /*0002*/ 	.short	(.L_18 - .L_17)
.L_17:
        /*0004*/ 	.word	0x00000082


	//----- nvinfo : EIATTR_KPARAM_INFO
	.align		4
.L_18:
        /*0008*/ 	.byte	0x04, 0x17
        /*000a*/ 	.short	(.L_20 - .L_19)
.L_19:
        /*000c*/ 	.word	0x00000000
        /*0010*/ 	.short	0x0000
        /*0012*/ 	.short	0x0070
        /*0014*/ 	.byte	0x00, 0xf0, 0x01, 0x10


	//----- nvinfo : EIATTR_SPARSE_MMA_MASK
	.align		4
.L_20:
        /*0018*/ 	.byte	0x03, 0x50
        /*001a*/ 	.short	0x0000


	//----- nvinfo : EIATTR_MAXREG_COUNT
	.align		4
        /*001c*/ 	.byte	0x03, 0x1b
        /*001e*/ 	.short	0x00a8


	//----- nvinfo : EIATTR_NUM_BARRIERS
	.align		4
        /*0020*/ 	.byte	0x02, 0x4c
        /*0022*/ 	.byte	0x01
	.zero		1


	//----- nvinfo : EIATTR_MERCURY_ISA_VERSION
	.align		4
        /*0024*/ 	.byte	0x03, 0x5f
        /*0026*/ 	.short	0x0101


	//----- nvinfo : EIATTR_INT_WARP_WIDE_INSTR_OFFSETS
	.align		4
        /*0028*/ 	.byte	0x04, 0x31
        /*002a*/ 	.short	(.L_22 - .L_21)


	//   ....[0]....
.L_21:
        /*002c*/ 	.word	0x000003c0


	//   ....[1]....
        /*0030*/ 	.word	0x000003d0


	//   ....[2]....
        /*0034*/ 	.word	0x000004e0


	//----- nvinfo : EIATTR_COOP_GROUP_MASK_REGIDS
	.align		4
.L_22:
        /*0038*/ 	.byte	0x04, 0x29
        /*003a*/ 	.short	(.L_24 - .L_23)


	//   ....[0]....
.L_23:
        /*003c*/ 	.word	0xffffffff


	//   ....[1]....
        /*0040*/ 	.word	0xffffffff


	//   ....[2]....
        /*0044*/ 	.word	0xffffffff


	//   ....[3]....
        /*0048*/ 	.word	0xffffffff


	//   ....[4]....
        /*004c*/ 	.word	0xffffffff


	//----- nvinfo : EIATTR_COOP_GROUP_INSTR_OFFSETS
	.align		4
.L_24:
        /*0050*/ 	.byte	0x04, 0x28
        /*0052*/ 	.short	(.L_26 - .L_25)


	//   ....[0]....
.L_25:
        /*0054*/ 	.word	0x00000060


	//   ....[1]....
        /*0058*/ 	.word	0x00000070


	//   ....[2]....
        /*005c*/ 	.word	0x00000130


	//   ....[3]....
        /*0060*/ 	.word	0x000002e0


	//   ....[4]....
        /*0064*/ 	.word	0x00001000


	//----- nvinfo : EIATTR_REG_RECONFIG
	.align		4
.L_26:
        /*0068*/ 	.byte	0x01, 0x54
	.zero		2


	//----- nvinfo : EIATTR_MBARRIER_INSTR_OFFSETS
	.align		4
        /*006c*/ 	.byte	0x04, 0x39
        /*006e*/ 	.short	(.L_28 - .L_27)


	//   ....[0]....
.L_27:
        /*0070*/ 	.word	0x00000230
        /*0074*/ 	.word	0x000000ff
        /*0078*/ 	.word	0x00000000
        /*007c*/ 	.short	0x0100
        /*007e*/ 	.byte	0x08
	.zero		1


	//   ....[1]....
        /*0080*/ 	.word	0x00000240
        /*0084*/ 	.word	0x000000ff
        /*0088*/ 	.word	0x00000028
        /*008c*/ 	.short	0x0100
        /*008e*/ 	.byte	0x08
	.zero		1


	//   ....[2]....
        /*0090*/ 	.word	0x00000250
        /*0094*/ 	.word	0x000000ff
        /*0098*/ 	.word	0x00000008
        /*009c*/ 	.short	0x0100
        /*009e*/ 	.byte	0x08
	.zero		1


	//   ....[3]....
        /*00a0*/ 	.word	0x00000260
        /*00a4*/ 	.word	0x000000ff
        /*00a8*/ 	.word	0x00000030
        /*00ac*/ 	.short	0x0100
        /*00ae*/ 	.byte	0x08
	.zero		1


	//   ....[4]....
        /*00b0*/ 	.word	0x00000270
        /*00b4*/ 	.word	0x000000ff
        /*00b8*/ 	.word	0x00000010
        /*00bc*/ 	.short	0x0100
        /*00be*/ 	.byte	0x08
	.zero		1


	//   ....[5]....
        /*00c0*/ 	.word	0x00000280
        /*00c4*/ 	.word	0x000000ff
        /*00c8*/ 	.word	0x00000038
        /*00cc*/ 	.short	0x0100
        /*00ce*/ 	.byte	0x08
	.zero		1


	//   ....[6]....
        /*00d0*/ 	.word	0x00000290
        /*00d4*/ 	.word	0x000000ff
        /*00d8*/ 	.word	0x00000018
        /*00dc*/ 	.short	0x0100
        /*00de*/ 	.byte	0x08
	.zero		1


	//   ....[7]....
        /*00e0*/ 	.word	0x000002a0
        /*00e4*/ 	.word	0x000000ff
        /*00e8*/ 	.word	0x00000040
        /*00ec*/ 	.short	0x0100
        /*00ee*/ 	.byte	0x08
	.zero		1


	//   ....[8]....
        /*00f0*/ 	.word	0x000002b0
        /*00f4*/ 	.word	0x000000ff
        /*00f8*/ 	.word	0x00000020
        /*00fc*/ 	.short	0x0100
        /*00fe*/ 	.byte	0x08
	.zero		1


	//   ....[9]....
        /*0100*/ 	.word	0x000002c0
        /*0104*/ 	.word	0x000000ff
        /*0108*/ 	.word	0x00000048
        /*010c*/ 	.short	0x0100
        /*010e*/ 	.byte	0x08
	.zero		1


	//   ....[10]....
        /*0110*/ 	.word	0x00000550
        /*0114*/ 	.word	0x000000ff
        /*0118*/ 	.word	0x00000060
        /*011c*/ 	.short	0x0100
        /*011e*/ 	.byte	0x06
	.zero		1


	//   ....[11]....
        /*0120*/ 	.word	0x000005b0
        /*0124*/ 	.word	0x000000ff
        /*0128*/ 	.word	0x00000068
        /*012c*/ 	.short	0x0100
        /*012e*/ 	.byte	0x06
	.zero		1


	//   ....[12]....
        /*0130*/ 	.word	0x00001330
        /*0134*/ 	.word	0x000000ff
        /*0138*/ 	.word	0x00000000
        /*013c*/ 	.short	0x010a
        /*013e*/ 	.byte	0x06
	.zero		1


	//   ....[13]....
        /*0140*/ 	.word	0x00001370
        /*0144*/ 	.word	0x000000ff
        /*0148*/ 	.word	0x00000000
        /*014c*/ 	.short	0x010a
        /*014e*/ 	.byte	0x06
	.zero		1


	//   ....[14]....
        /*0150*/ 	.word	0x00001a60
        /*0154*/ 	.word	0x000000ff
        /*0158*/ 	.word	0x00000000
        /*015c*/ 	.short	0x010a
        /*015e*/ 	.byte	0x0c
	.zero		1


	//   ....[15]....
        /*0160*/ 	.word	0x00001aa0
        /*0164*/ 	.word	0x000000ff
        /*0168*/ 	.word	0x00000000
        /*016c*/ 	.short	0x010a
        /*016e*/ 	.byte	0x0c
	.zero		1


	//   ....[16]....
        /*0170*/ 	.word	0x00001f90
        /*0174*/ 	.word	0x000000ff
        /*0178*/ 	.word	0x00000000
        /*017c*/ 	.short	0x0101
        /*017e*/ 	.byte	0x08
	.zero		1


	//   ....[17]....
        /*0180*/ 	.word	0x000023e0
        /*0184*/ 	.word	0x000000ff
        /*0188*/ 	.word	0x00000000
        /*018c*/ 	.short	0x0101
        /*018e*/ 	.byte	0x08
	.zero		1


	//   ....[18]....
        /*0190*/ 	.word	0x00005d80
        /*0194*/ 	.word	0x00000012
        /*0198*/ 	.word	0x00000028
        /*019c*/ 	.short	0x010a
        /*019e*/ 	.byte	0x3f
	.zero		1


	//   ....[19]....
        /*01a0*/ 	.word	0x00006110
        /*01a4*/ 	.word	0x00000007
        /*01a8*/ 	.word	0x00000068
        /*01ac*/ 	.short	0x0101
        /*01ae*/ 	.byte	0x3f
	.zero		1


	//   ....[20]....
        /*01b0*/ 	.word	0x00006850
        /*01b4*/ 	.word	0x00000005
        /*01b8*/ 	.word	0x00000000
        /*01bc*/ 	.short	0x010a
        /*01be*/ 	.byte	0x3f
	.zero		1


	//   ....[21]....
        /*01c0*/ 	.word	0x000068d0
        /*01c4*/ 	.word	0x00000007
        /*01c8*/ 	.word	0x00000000
        /*01cc*/ 	.short	0x010a
        /*01ce*/ 	.byte	0x3f
	.zero		1


	//   ....[22]....
        /*01d0*/ 	.word	0x00006960
        /*01d4*/ 	.word	0x00000008
        /*01d8*/ 	.word	0x00000000
        /*01dc*/ 	.short	0x010a
        /*01de*/ 	.byte	0x3f
	.zero		1


	//   ....[23]....
        /*01e0*/ 	.word	0x000069f0
        /*01e4*/ 	.word	0x0000000b
        /*01e8*/ 	.word	0x00000000
        /*01ec*/ 	.short	0x010a
        /*01ee*/ 	.byte	0x3f
	.zero		1


	//   ....[24]....
        /*01f0*/ 	.word	0x00006a80
        /*01f4*/ 	.word	0x00000003
        /*01f8*/ 	.word	0x00000000
        /*01fc*/ 	.short	0x010a
        /*01fe*/ 	.byte	0x3f
	.zero		1


	//   ....[25]....
        /*0200*/ 	.word	0x00006af0
        /*0204*/ 	.word	0x00000007
        /*0208*/ 	.word	0x00000000
        /*020c*/ 	.short	0x010a
        /*020e*/ 	.byte	0x3f
	.zero		1


	//   ....[26]....
        /*0210*/ 	.word	0x00006b50
        /*0214*/ 	.word	0x00000008
        /*0218*/ 	.word	0x00000000
        /*021c*/ 	.short	0x010a
        /*021e*/ 	.byte	0x3f
	.zero		1


	//   ....[27]....
        /*0220*/ 	.word	0x00006c20
        /*0224*/ 	.word	0x00000012
        /*0228*/ 	.word	0x00000028
        /*022c*/ 	.short	0x010a
        /*022e*/ 	.byte	0x3f
	.zero		1


	//   ....[28]....
        /*0230*/ 	.word	0x00006d00
        /*0234*/ 	.word	0x00000005
        /*0238*/ 	.word	0x00000000
        /*023c*/ 	.short	0x010a
        /*023e*/ 	.byte	0x3f
	.zero		1


	//   ....[29]....
        /*0240*/ 	.word	0x00006d50
        /*0244*/ 	.word	0x00000007
        /*0248*/ 	.word	0x00000000
        /*024c*/ 	.short	0x010a
        /*024e*/ 	.byte	0x3f
	.zero		1


	//   ....[30]....
        /*0250*/ 	.word	0x00006da0
        /*0254*/ 	.word	0x00000008
        /*0258*/ 	.word	0x00000000
        /*025c*/ 	.short	0x010a
        /*025e*/ 	.byte	0x3f
	.zero		1


	//   ....[31]....
        /*0260*/ 	.word	0x00006df0
        /*0264*/ 	.word	0x0000000b
        /*0268*/ 	.word	0x00000000
        /*026c*/ 	.short	0x010a
        /*026e*/ 	.byte	0x3f
	.zero		1


	//----- nvinfo : EIATTR_NUM_MBARRIERS
	.align		4
.L_28:
        /*0270*/ 	.byte	0x03, 0x38
        /*0272*/ 	.short	0x000c


	//----- nvinfo : EIATTR_EXIT_INSTR_OFFSETS
	.align		4
        /*0274*/ 	.byte	0x04, 0x1c
        /*0276*/ 	.short	(.L_30 - .L_29)


	//   ....[0]....
.L_29:
        /*0278*/ 	.word	0x00000600


	//   ....[1]....
        /*027c*/ 	.word	0x00000ed0


	//   ....[2]....
        /*0280*/ 	.word	0x000053e0


	//   ....[3]....
        /*0284*/ 	.word	0x00005a20


	//   ....[4]....
        /*0288*/ 	.word	0x00006ad0


	//----- nvinfo : EIATTR_MAX_THREADS
	.align		4
.L_30:
        /*028c*/ 	.byte	0x04, 0x05
        /*028e*/ 	.short	(.L_32 - .L_31)
.L_31:
        /*0290*/ 	.word	0x00000180
        /*0294*/ 	.word	0x00000001
        /*0298*/ 	.word	0x00000001


	//----- nvinfo : EIATTR_CRS_STACK_SIZE
	.align		4
.L_32:
        /*029c*/ 	.byte	0x04, 0x1e
        /*029e*/ 	.short	(.L_34 - .L_33)
.L_33:
        /*02a0*/ 	.word	0x00000000


	//----- nvinfo : EIATTR_CBANK_PARAM_SIZE
	.align		4
.L_34:
        /*02a4*/ 	.byte	0x03, 0x19
        /*02a6*/ 	.short	0x0470


	//----- nvinfo : EIATTR_PARAM_CBANK
	.align		4
        /*02a8*/ 	.byte	0x04, 0x0a
        /*02aa*/ 	.short	(.L_36 - .L_35)
	.align		4
.L_35:
        /*02ac*/ 	.word	index@(.nv.constant0._ZN7cutlass13device_kernelINS_4gemm6kernel13GemmUniversalIN4cute5tupleIJiiiiEEENS1_10collective13CollectiveMmaINS1_37MainloopSm90TmaGmmaWarpSpecializedFP8ILi5ENS5_IJNS4_1CILi1EEESB_SB_EEENS1_35KernelTmaWarpSpecializedCooperativeEEENS5_IJNSA_ILi128EEENSA_ILi64EEESF_EEENS_12float_e4m3_tENS5_IJlSB_lEEESI_SJ_NS4_8TiledMMAINS4_8MMA_AtomIJNS4_4SM904GMMA30MMA_64x64x32_F32E4M3E4M3_SS_TNILNSN_7ScaleInE1ELSP_1EEEEEENS4_6LayoutINS5_IJNSA_ILi2EEESB_SB_EEENS5_IJSB_NSA_ILi0EEESV_EEEEENS5_IJNS4_10UnderscoreESY_SY_EEEEENS4_13SM90_TMA_LOADENS4_14ComposedLayoutINS4_7SwizzleILi3ELi4ELi3EEENS4_18smem_ptr_flag_bitsILi8EEENSS_INS5_IJNSA_ILi8EEESF_EEENS5_IJSF_SB_EEEEEEEvNS4_8identityES11_S1B_vS1C_EENS_8epilogue10collective6detail29Sm90TmaWarpSpecializedAdapterINS1F_15DefaultEpilogueISI_SJ_SJ_NS1E_6thread17LinearCombinationISI_Li1EffLNS1J_9ScaleType4KindE0ELNS_15FloatRoundStyleE2ESI_EENS1_15EpilogueDefaultEEEEEvvEEEEvNT_6ParamsE)
        /*02b0*/ 	.short	0x0210
        /*02b2*/ 	.short	0x0470


	//----- nvinfo : EIATTR_SW_WAR
	.align		4
.L_36:
        /*02b4*/ 	.byte	0x04, 0x36
        /*02b6*/ 	.short	(.L_38 - .L_37)
.L_37:
        /*02b8*/ 	.word	0x00000008
.L_38:


//--------------------- .nv.callgraph             --------------------------
	.section	.nv.callgraph,"",@"SHT_CUDA_CALLGRAPH"
	.align	4
	.sectionentsize	8
	.align		4
        /*0000*/ 	.word	0x00000000
	.align		4
        /*0004*/ 	.word	0xffffffff
	.align		4
        /*0008*/ 	.word	0x00000000
	.align		4
        /*000c*/ 	.word	0xfffffffe
	.align		4
        /*0010*/ 	.word	0x00000000
	.align		4
        /*0014*/ 	.word	0xfffffffd
	.align		4
        /*0018*/ 	.word	0x00000000
	.align		4
        /*001c*/ 	.word	0xfffffffc


//--------------------- .nv.constant4             --------------------------
	.section	.nv.constant4,"a",@progbits
	.align	8
	.align		8
.nv.constant4:
        /*0000*/ 	.dword	_ZN40_INTERNAL_3a50b1ab_4_k_cu_459e9fc6_225314cuda3std3__45__cpo5beginE
	.align		8
        /*0008*/ 	.dword	_ZN40_INTERNAL_3a50b1ab_4_k_cu_459e9fc6_225314cuda3std3__45__cpo3endE
	.align		8
        /*0010*/ 	.dword	_ZN40_INTERNAL_3a50b1ab_4_k_cu_459e9fc6_225314cuda3std3__45__cpo6cbeginE
	.align		8
        /*0018*/ 	.dword	_ZN40_INTERNAL_3a50b1ab_4_k_cu_459e9fc6_225314cuda3std3__45__cpo4cendE
	.align		8
        /*0020*/ 	.dword	_ZN40_INTERNAL_3a50b1ab_4_k_cu_459e9fc6_225314cuda3std3__442_GLOBAL__N__3a50b1ab_4_k_cu_459e9fc6_225316ignoreE
	.align		8
        /*0028*/ 	.dword	_ZN40_INTERNAL_3a50b1ab_4_k_cu_459e9fc6_225314cuda3std3__419piecewise_constructE
	.align		8
        /*0030*/ 	.dword	_ZN40_INTERNAL_3a50b1ab_4_k_cu_459e9fc6_225314cuda3std3__48in_placeE
	.align		8
        /*0038*/ 	.dword	_ZN40_INTERNAL_3a50b1ab_4_k_cu_459e9fc6_225314cuda3std6ranges3__45__cpo4swapE
	.align		8
        /*0040*/ 	.dword	_ZN40_INTERNAL_3a50b1ab_4_k_cu_459e9fc6_225314cuda3std6ranges3__45__cpo9iter_moveE
	.align		8
        /*0048*/ 	.dword	_ZN40_INTERNAL_3a50b1ab_4_k_cu_459e9fc6_225314cute7productE
	.align		8
        /*0050*/ 	.dword	_ZN40_INTERNAL_3a50b1ab_4_k_cu_459e9fc6_225314cute1_E


//--------------------- .text._ZN7cutlass13device_kernelINS_4gemm6kernel13GemmUniversalIN4cute5tupleIJiiiiEEENS1_10collective13CollectiveMmaINS1_37MainloopSm90TmaGmmaWarpSpecializedFP8ILi5ENS5_IJNS4_1CILi1EEESB_SB_EEENS1_35KernelTmaWarpSpecializedCooperativeEEENS5_IJNSA_ILi128EEENSA_ILi64EEESF_EEENS_12float_e4m3_tENS5_IJlSB_lEEESI_SJ_NS4_8TiledMMAINS4_8MMA_AtomIJNS4_4SM904GMMA30MMA_64x64x32_F32E4M3E4M3_SS_TNILNSN_7ScaleInE1ELSP_1EEEEEENS4_6LayoutINS5_IJNSA_ILi2EEESB_SB_EEENS5_IJSB_NSA_ILi0EEESV_EEEEENS5_IJNS4_10UnderscoreESY_SY_EEEEENS4_13SM90_TMA_LOADENS4_14ComposedLayoutINS4_7SwizzleILi3ELi4ELi3EEENS4_18smem_ptr_flag_bitsILi8EEENSS_INS5_IJNSA_ILi8EEESF_EEENS5_IJSF_SB_EEEEEEEvNS4_8identityES11_S1B_vS1C_EENS_8epilogue10collective6detail29Sm90TmaWarpSpecializedAdapterINS1F_15DefaultEpilogueISI_SJ_SJ_NS1E_6thread17LinearCombinationISI_Li1EffLNS1J_9ScaleType4KindE0ELNS_15FloatRoundStyleE2ESI_EENS1_15EpilogueDefaultEEEEEvvEEEEvNT_6ParamsE --------------------------
	.section	.text._ZN7cutlass13device_kernelINS_4gemm6kernel13GemmUniversalIN4cute5tupleIJiiiiEEENS1_10collective13CollectiveMmaINS1_37MainloopSm90TmaGmmaWarpSpecializedFP8ILi5ENS5_IJNS4_1CILi1EEESB_SB_EEENS1_35KernelTmaWarpSpecializedCooperativeEEENS5_IJNSA_ILi128EEENSA_ILi64EEESF_EEENS_12float_e4m3_tENS5_IJlSB_lEEESI_SJ_NS4_8TiledMMAINS4_8MMA_AtomIJNS4_4SM904GMMA30MMA_64x64x32_F32E4M3E4M3_SS_TNILNSN_7ScaleInE1ELSP_1EEEEEENS4_6LayoutINS5_IJNSA_ILi2EEESB_SB_EEENS5_IJSB_NSA_ILi0EEESV_EEEEENS5_IJNS4_10UnderscoreESY_SY_EEEEENS4_13SM90_TMA_LOADENS4_14ComposedLayoutINS4_7SwizzleILi3ELi4ELi3EEENS4_18smem_ptr_flag_bitsILi8EEENSS_INS5_IJNSA_ILi8EEESF_EEENS5_IJSF_SB_EEEEEEEvNS4_8identityES11_S1B_vS1C_EENS_8epilogue10collective6detail29Sm90TmaWarpSpecializedAdapterINS1F_15DefaultEpilogueISI_SJ_SJ_NS1E_6thread17LinearCombinationISI_Li1EffLNS1J_9ScaleType4KindE0ELNS_15FloatRoundStyleE2ESI_EENS1_15EpilogueDefaultEEEEEvvEEEEvNT_6ParamsE,"ax",@progbits
	.align	128
.text._ZN7cutlass13device_kernelINS_4gemm6kernel13GemmUniversalIN4cute5tupleIJiiiiEEENS1_10collective13CollectiveMmaINS1_37MainloopSm90TmaGmmaWarpSpecializedFP8ILi5ENS5_IJNS4_1CILi1EEESB_SB_EEENS1_35KernelTmaWarpSpecializedCooperativeEEENS5_IJNSA_ILi128EEENSA_ILi64EEESF_EEENS_12float_e4m3_tENS5_IJlSB_lEEESI_SJ_NS4_8TiledMMAINS4_8MMA_AtomIJNS4_4SM904GMMA30MMA_64x64x32_F32E4M3E4M3_SS_TNILNSN_7ScaleInE1ELSP_1EEEEEENS4_6LayoutINS5_IJNSA_ILi2EEESB_SB_EEENS5_IJSB_NSA_ILi0EEESV_EEEEENS5_IJNS4_10UnderscoreESY_SY_EEEEENS4_13SM90_TMA_LOADENS4_14ComposedLayoutINS4_7SwizzleILi3ELi4ELi3EEENS4_18smem_ptr_flag_bitsILi8EEENSS_INS5_IJNSA_ILi8EEESF_EEENS5_IJSF_SB_EEEEEEEvNS4_8identityES11_S1B_vS1C_EENS_8epilogue10collective6detail29Sm90TmaWarpSpecializedAdapterINS1F_15DefaultEpilogueISI_SJ_SJ_NS1E_6thread17LinearCombinationISI_Li1EffLNS1J_9ScaleType4KindE0ELNS_15FloatRoundStyleE2ESI_EENS1_15EpilogueDefaultEEEEEvvEEEEvNT_6ParamsE:
        .type           _ZN7cutlass13device_kernelINS_4gemm6kernel13GemmUniversalIN4cute5tupleIJiiiiEEENS1_10collective13CollectiveMmaINS1_37MainloopSm90TmaGmmaWarpSpecializedFP8ILi5ENS5_IJNS4_1CILi1EEESB_SB_EEENS1_35KernelTmaWarpSpecializedCooperativeEEENS5_IJNSA_ILi128EEENSA_ILi64EEESF_EEENS_12float_e4m3_tENS5_IJlSB_lEEESI_SJ_NS4_8TiledMMAINS4_8MMA_AtomIJNS4_4SM904GMMA30MMA_64x64x32_F32E4M3E4M3_SS_TNILNSN_7ScaleInE1ELSP_1EEEEEENS4_6LayoutINS5_IJNSA_ILi2EEESB_SB_EEENS5_IJSB_NSA_ILi0EEESV_EEEEENS5_IJNS4_10UnderscoreESY_SY_EEEEENS4_13SM90_TMA_LOADENS4_14ComposedLayoutINS4_7SwizzleILi3ELi4ELi3EEENS4_18smem_ptr_flag_bitsILi8EEENSS_INS5_IJNSA_ILi8EEESF_EEENS5_IJSF_SB_EEEEEEEvNS4_8identityES11_S1B_vS1C_EENS_8epilogue10collective6detail29Sm90TmaWarpSpecializedAdapterINS1F_15DefaultEpilogueISI_SJ_SJ_NS1E_6thread17LinearCombinationISI_Li1EffLNS1J_9ScaleType4KindE0ELNS_15FloatRoundStyleE2ESI_EENS1_15EpilogueDefaultEEEEEvvEEEEvNT_6ParamsE,@function
        .size           _ZN7cutlass13device_kernelINS_4gemm6kernel13GemmUniversalIN4cute5tupleIJiiiiEEENS1_10collective13CollectiveMmaINS1_37MainloopSm90TmaGmmaWarpSpecializedFP8ILi5ENS5_IJNS4_1CILi1EEESB_SB_EEENS1_35KernelTmaWarpSpecializedCooperativeEEENS5_IJNSA_ILi128EEENSA_ILi64EEESF_EEENS_12float_e4m3_tENS5_IJlSB_lEEESI_SJ_NS4_8TiledMMAINS4_8MMA_AtomIJNS4_4SM904GMMA30MMA_64x64x32_F32E4M3E4M3_SS_TNILNSN_7ScaleInE1ELSP_1EEEEEENS4_6LayoutINS5_IJNSA_ILi2EEESB_SB_EEENS5_IJSB_NSA_ILi0EEESV_EEEEENS5_IJNS4_10UnderscoreESY_SY_EEEEENS4_13SM90_TMA_LOADENS4_14ComposedLayoutINS4_7SwizzleILi3ELi4ELi3EEENS4_18smem_ptr_flag_bitsILi8EEENSS_INS5_IJNSA_ILi8EEESF_EEENS5_IJSF_SB_EEEEEEEvNS4_8identityES11_S1B_vS1C_EENS_8epilogue10collective6detail29Sm90TmaWarpSpecializedAdapterINS1F_15DefaultEpilogueISI_SJ_SJ_NS1E_6thread17LinearCombinationISI_Li1EffLNS1J_9ScaleType4KindE0ELNS_15FloatRoundStyleE2ESI_EENS1_15EpilogueDefaultEEEEEvvEEEEvNT_6ParamsE,(.L_x_139 - _ZN7cutlass13device_kernelINS_4gemm6kernel13GemmUniversalIN4cute5tupleIJiiiiEEENS1_10collective13CollectiveMmaINS1_37MainloopSm90TmaGmmaWarpSpecializedFP8ILi5ENS5_IJNS4_1CILi1EEESB_SB_EEENS1_35KernelTmaWarpSpecializedCooperativeEEENS5_IJNSA_ILi128EEENSA_ILi64EEESF_EEENS_12float_e4m3_tENS5_IJlSB_lEEESI_SJ_NS4_8TiledMMAINS4_8MMA_AtomIJNS4_4SM904GMMA30MMA_64x64x32_F32E4M3E4M3_SS_TNILNSN_7ScaleInE1ELSP_1EEEEEENS4_6LayoutINS5_IJNSA_ILi2EEESB_SB_EEENS5_IJSB_NSA_ILi0EEESV_EEEEENS5_IJNS4_10UnderscoreESY_SY_EEEEENS4_13SM90_TMA_LOADENS4_14ComposedLayoutINS4_7SwizzleILi3ELi4ELi3EEENS4_18smem_ptr_flag_bitsILi8EEENSS_INS5_IJNSA_ILi8EEESF_EEENS5_IJSF_SB_EEEEEEEvNS4_8identityES11_S1B_vS1C_EENS_8epilogue10collective6detail29Sm90TmaWarpSpecializedAdapterINS1F_15DefaultEpilogueISI_SJ_SJ_NS1E_6thread17LinearCombinationISI_Li1EffLNS1J_9ScaleType4KindE0ELNS_15FloatRoundStyleE2ESI_EENS1_15EpilogueDefaultEEEEEvvEEEEvNT_6ParamsE)
        .other          _ZN7cutlass13device_kernelINS_4gemm6kernel13GemmUniversalIN4cute5tupleIJiiiiEEENS1_10collective13CollectiveMmaINS1_37MainloopSm90TmaGmmaWarpSpecializedFP8ILi5ENS5_IJNS4_1CILi1EEESB_SB_EEENS1_35KernelTmaWarpSpecializedCooperativeEEENS5_IJNSA_ILi128EEENSA_ILi64EEESF_EEENS_12float_e4m3_tENS5_IJlSB_lEEESI_SJ_NS4_8TiledMMAINS4_8MMA_AtomIJNS4_4SM904GMMA30MMA_64x64x32_F32E4M3E4M3_SS_TNILNSN_7ScaleInE1ELSP_1EEEEEENS4_6LayoutINS5_IJNSA_ILi2EEESB_SB_EEENS5_IJSB_NSA_ILi0EEESV_EEEEENS5_IJNS4_10UnderscoreESY_SY_EEEEENS4_13SM90_TMA_LOADENS4_14ComposedLayoutINS4_7SwizzleILi3ELi4ELi3EEENS4_18smem_ptr_flag_bitsILi8EEENSS_INS5_IJNSA_ILi8EEESF_EEENS5_IJSF_SB_EEEEEEEvNS4_8identityES11_S1B_vS1C_EENS_8epilogue10collective6detail29Sm90TmaWarpSpecializedAdapterINS1F_15DefaultEpilogueISI_SJ_SJ_NS1E_6thread17LinearCombinationISI_Li1EffLNS1J_9ScaleType4KindE0ELNS_15FloatRoundStyleE2ESI_EENS1_15EpilogueDefaultEEEEEvvEEEEvNT_6ParamsE,@"STO_CUDA_ENTRY STV_DEFAULT"
_ZN7cutlass13device_kernelINS_4gemm6kernel13GemmUniversalIN4cute5tupleIJiiiiEEENS1_10collective13CollectiveMmaINS1_37MainloopSm90TmaGmmaWarpSpecializedFP8ILi5ENS5_IJNS4_1CILi1EEESB_SB_EEENS1_35KernelTmaWarpSpecializedCooperativeEEENS5_IJNSA_ILi128EEENSA_ILi64EEESF_EEENS_12float_e4m3_tENS5_IJlSB_lEEESI_SJ_NS4_8TiledMMAINS4_8MMA_AtomIJNS4_4SM904GMMA30MMA_64x64x32_F32E4M3E4M3_SS_TNILNSN_7ScaleInE1ELSP_1EEEEEENS4_6LayoutINS5_IJNSA_ILi2EEESB_SB_EEENS5_IJSB_NSA_ILi0EEESV_EEEEENS5_IJNS4_10UnderscoreESY_SY_EEEEENS4_13SM90_TMA_LOADENS4_14ComposedLayoutINS4_7SwizzleILi3ELi4ELi3EEENS4_18smem_ptr_flag_bitsILi8EEENSS_INS5_IJNSA_ILi8EEESF_EEENS5_IJSF_SB_EEEEEEEvNS4_8identityES11_S1B_vS1C_EENS_8epilogue10collective6detail29Sm90TmaWarpSpecializedAdapterINS1F_15DefaultEpilogueISI_SJ_SJ_NS1E_6thread17LinearCombinationISI_Li1EffLNS1J_9ScaleType4KindE0ELNS_15FloatRoundStyleE2ESI_EENS1_15EpilogueDefaultEEEEEvvEEEEvNT_6ParamsE:
[----:B------:R-:W-:Y:S01]  /*0000*/  LDC R1, c[0x0][0x28] ;  /* 0x00000a00ff017b82 */ /* 0x000fe20000000800 */
[----:B------:R-:W0:Y:S01]  /*0010*/  S2R R2, SR_TID.X ;  /* 0x0000000000027919 */ /* 0x000e220000002100 */
[----:B------:R-:W-:Y:S01]  /*0020*/  ELECT P0, URZ, PT ;  /* 0x00000000003f782f */ /* 0x000fe20003800000 */
[----:B------:R-:W-:Y:S01]  /*0030*/  BSSY B0, `(.L_x_0) ;  /* 0x000000f000007945 */ /* 0x000fe20003800000 */
[--C-:B0-----:R-:W-:Y:S02]  /*0040*/  SHF.R.U32.HI R0, RZ, 0x5, R2.reuse ;  /* 0x00000005ff007819 */ /* 0x101fe40000011602 */
[----:B------:R-:W-:-:S03]  /*0050*/  SHF.R.U32.HI R4, RZ, 0x7, R2 ;  /* 0x00000007ff047819 */ /* 0x000fc60000011602 */
[----:B------:R-:W0:Y:S04]  /*0060*/  SHFL.IDX PT, R3, R0, RZ, 0x1f ;  /* 0x00001fff00037589 */ /* 0x000e2800000e0000 */
[----:B------:R1:W2:Y:S01]  /*0070*/  SHFL.IDX PT, R7, R4, RZ, 0x1f ;  /* 0x00001fff04077589 */ /* 0x0002a200000e0000 */
[----:B0-----:R-:W-:-:S13]  /*0080*/  ISETP.NE.OR P0, PT, R3, RZ, !P0 ;  /* 0x000000ff0300720c */ /* 0x001fda0004705670 */
[----:B-12---:R-:W-:Y:S05]  /*0090*/  @P0 BRA `(.L_x_1) ;  /* 0x0000000000200947 */ /* 0x006fea0003800000 */
[----:B------:R-:W-:Y:S02]  /*00a0*/  ULDC.64 UR4, c[0x0][0x198] ;  /* 0x0000660000047ab9 */ /* 0x000fe40000000a00 */
[----:B------:R-:W-:Y:S02]  /*00b0*/  UIADD3 UR6, UP0, UR4, 0xf0, URZ ;  /* 0x000000f004067890 */ /* 0x000fe4000ff1e03f */
[----:B------:R-:W-:Y:S02]  /*00c0*/  UIADD3 UR4, UP1, UR4, 0x1f0, URZ ;  /* 0x000001f004047890 */ /* 0x000fe4000ff3e03f */
[----:B------:R-:W-:Y:S02]  /*00d0*/  UIADD3.X UR7, URZ, UR5, URZ, UP0, !UPT ;  /* 0x000000053f077290 */ /* 0x000fe400087fe43f */
[----:B------:R-:W-:-:S07]  /*00e0*/  UIADD3.X UR5, URZ, UR5, URZ, UP1, !UPT ;  /* 0x000000053f057290 */ /* 0x000fce0008ffe43f */
[----:B------:R0:W-:Y:S02]  /*00f0*/  UTMACCTL.PF [UR6] ;  /* 0x00000000060079b9 */ /* 0x0001e40008040000 */
[----:B------:R0:W-:Y:S02]  /*0100*/  UTMACCTL.PF [UR4] ;  /* 0x00000000040079b9 */ /* 0x0001e40008040000 */
[----:B0-----:R-:W-:Y:S01]  /*0110*/  NOP ;  /* 0x0000000000007918 */ /* 0x001fe20000000000 */
.L_x_1:
[----:B------:R-:W-:Y:S05]  /*0120*/  BSYNC B0 ;  /* 0x0000000000007941 */ /* 0x000fea0003800000 */
.L_x_0:
[----:B------:R-:W0:Y:S02]  /*0130*/  SHFL.IDX PT, R4, R0, RZ, 0x1f ;  /* 0x00001fff00047589 */ /* 0x000e2400000e0000 */
[----:B0-----:R-:W-:-:S13]  /*0140*/  ISETP.NE.AND P0, PT, R4, RZ, PT ;  /* 0x000000ff0400720c */ /* 0x001fda0003f05270 */
[----:B------:R-:W-:Y:S05]  /*0150*/  @P0 BRA `(.L_x_2) ;  /* 0x0000000000600947 */ /* 0x000fea0003800000 */
[----:B------:R-:W0:Y:S01]  /*0160*/  S2UR UR8, SR_CgaCtaId ;  /* 0x00000000000879c3 */ /* 0x000e220000008800 */
[----:B------:R-:W-:Y:S01]  /*0170*/  UMOV UR4, 0x400 ;  /* 0x0000040000047882 */ /* 0x000fe20000000000 */
[----:B------:R-:W-:Y:S01]  /*0180*/  UMOV UR5, 0x1 ;  /* 0x0000000100057882 */ /* 0x000fe20000000000 */
[----:B------:R-:W-:Y:S01]  /*0190*/  UMOV UR6, 0x100 ;  /* 0x0000010000067882 */ /* 0x000fe20000000000 */
[----:B------:R-:W-:Y:S01]  /*01a0*/  ELECT P0, URZ, PT ;  /* 0x00000000003f782f */ /* 0x000fe20003800000 */
[----:B------:R-:W-:-:S04]  /*01b0*/  UIADD3 UR6, -UR6, 0x100000, URZ ;  /* 0x0010000006067890 */ /* 0x000fc8000fffe13f */
[----:B------:R-:W-:Y:S02]  /*01c0*/  USHF.L.U32 UR7, UR6, 0xb, URZ ;  /* 0x0000000b06077899 */ /* 0x000fe4000800063f */
[----:B------:R-:W-:Y:S02]  /*01d0*/  USHF.L.U32 UR6, UR6, 0x1, URZ ;  /* 0x0000000106067899 */ /* 0x000fe4000800063f */
[----:B0-----:R-:W-:Y:S02]  /*01e0*/  ULEA UR8, UR8, UR4, 0x18 ;  /* 0x0000000408087291 */ /* 0x001fe4000f8ec03f */
[----:B------:R-:W-:-:S04]  /*01f0*/  UIADD3 UR4, -UR5, 0x100000, URZ ;  /* 0x0010000005047890 */ /* 0x000fc8000fffe13f */
[----:B------:R-:W-:Y:S02]  /*0200*/  USHF.L.U32 UR5, UR4, 0xb, URZ ;  /* 0x0000000b04057899 */ /* 0x000fe4000800063f */
[----:B------:R-:W-:Y:S01]  /*0210*/  USHF.L.U32 UR4, UR4, 0x1, URZ ;  /* 0x0000000104047899 */ /* 0x000fe2000800063f */
[----:B------:R-:W0:Y:S11]  /*0220*/  FENCE.VIEW.ASYNC.S ;  /* 0x00000000000073c6 */ /* 0x000e360000000000 */
[----:B0-----:R0:W1:Y:S01]  /*0230*/  SYNCS.EXCH.64 URZ, [UR8], UR4 ;  /* 0x00000004083f75b2 */ /* 0x0010620008000100 */
[----:B------:R0:W2:Y:S01]  /*0240*/  SYNCS.EXCH.64 URZ, [UR8+0x28], UR6 ;  /* 0x00002806083f75b2 */ /* 0x0000a20008000100 */
[----:B------:R0:W3:Y:S01]  /*0250*/  SYNCS.EXCH.64 URZ, [UR8+0x8], UR4 ;  /* 0x00000804083f75b2 */ /* 0x0000e20008000100 */
[----:B------:R0:W4:Y:S01]  /*0260*/  SYNCS.EXCH.64 URZ, [UR8+0x30], UR6 ;  /* 0x00003006083f75b2 */ /* 0x0001220008000100 */
[----:B------:R0:W0:Y:S01]  /*0270*/  SYNCS.EXCH.64 URZ, [UR8+0x10], UR4 ;  /* 0x00001004083f75b2 */ /* 0x0000220008000100 */
[----:B------:R0:W0:Y:S01]  /*0280*/  SYNCS.EXCH.64 URZ, [UR8+0x38], UR6 ;  /* 0x00003806083f75b2 */ /* 0x0000220008000100 */
[----:B------:R0:W0:Y:S01]  /*0290*/  SYNCS.EXCH.64 URZ, [UR8+0x18], UR4 ;  /* 0x00001804083f75b2 */ /* 0x0000220008000100 */
[----:B------:R0:W0:Y:S01]  /*02a0*/  SYNCS.EXCH.64 URZ, [UR8+0x40], UR6 ;  /* 0x00004006083f75b2 */ /* 0x0000220008000100 */
[----:B------:R0:W0:Y:S01]  /*02b0*/  SYNCS.EXCH.64 URZ, [UR8+0x20], UR4 ;  /* 0x00002004083f75b2 */ /* 0x0000220008000100 */
[----:B------:R0:W0:Y:S01]  /*02c0*/  SYNCS.EXCH.64 URZ, [UR8+0x48], UR6 ;  /* 0x00004806083f75b2 */ /* 0x0000220008000100 */
[----:B------:R-:W-:Y:S01]  /*02d0*/  NOP ;  /* 0x0000000000007918 */ /* 0x000fe20000000000 */
.L_x_2:
[----:B------:R-:W5:Y:S01]  /*02e0*/  SHFL.IDX PT, R0, R0, RZ, 0x1f ;  /* 0x00001fff00007589 */ /* 0x000f6200000e0000 */
[----:B------:R-:W1:Y:S01]  /*02f0*/  LDC R4, c[0x0][0x65c] ;  /* 0x00019700ff047b82 */ /* 0x000e620000000800 */
[----:B------:R-:W-:Y:S02]  /*0300*/  ELECT P0, URZ, PT ;  /* 0x00000000003f782f */ /* 0x000fe40003800000 */
[----:B------:R-:W-:Y:S01]  /*0310*/  ISETP.NE.AND P2, PT, R7, RZ, PT ;  /* 0x000000ff0700720c */ /* 0x000fe20003f45270 */
[----:B------:R-:W2:Y:S01]  /*0320*/  S2R R8, SR_CTAID.Y ;  /* 0x0000000000087919 */ /* 0x000ea20000002600 */
[----:B0-----:R-:W-:Y:S01]  /*0330*/  UMOV UR4, 0x20 ;  /* 0x0000002000047882 */ /* 0x001fe20000000000 */
[----:B------:R-:W-:Y:S01]  /*0340*/  NOP ;  /* 0x0000000000007918 */ /* 0x000fe20000000000 */
[----:B------:R-:W-:Y:S01]  /*0350*/  NOP ;  /* 0x0000000000007918 */ /* 0x000fe20000000000 */
[----:B------:R-:W0:Y:S01]  /*0360*/  S2R R6, SR_CTAID.X ;  /* 0x0000000000067919 */ /* 0x000e220000002500 */
[----:B-----5:R-:W-:-:S02]  /*0370*/  ISETP.NE.OR P0, PT, R0, RZ, !P0 ;  /* 0x000000ff0000720c */ /* 0x020fc40004705670 */
[----:B-1----:R-:W-:Y:S02]  /*0380*/  ISETP.NE.AND P4, PT, R4, 0x1, PT ;  /* 0x000000010400780c */ /* 0x002fe40003f85270 */
[----:B------:R-:W-:-:S04]  /*0390*/  SHF.R.S32.HI R4, RZ, 0x1f, R3 ;  /* 0x0000001fff047819 */ /* 0x000fc80000011403 */
[----:B------:R-:W-:-:S04]  /*03a0*/  LEA.HI R4, R4, R3, RZ, 0x2 ;  /* 0x0000000304047211 */ /* 0x000fc800078f10ff */
[----:B------:R-:W-:Y:S01]  /*03b0*/  LOP3.LUT R4, R4, 0xfffffffc, RZ, 0xc0, !PT ;  /* 0xfffffffc04047812 */ /* 0x000fe200078ec0ff */
[----:B------:R-:W-:Y:S01]  /*03c0*/  VOTEU.ALL UP0, P0 ;  /* 0x00000000003f7886 */ /* 0x000fe20000000000 */
[----:B------:R-:W-:Y:S01]  /*03d0*/  VOTEU.ALL UP1, P0 ;  /* 0x00000000003f7886 */ /* 0x000fe20000020000 */
[----:B------:R-:W0:Y:S01]  /*03e0*/  @P4 LDC R9, c[0x0][0x10] ;  /* 0x00000400ff094b82 */ /* 0x000e220000000800 */
[----:B------:R-:W-:Y:S02]  /*03f0*/  @P4 IMAD.MOV.U32 R5, RZ, RZ, RZ ;  /* 0x000000ffff054224 */ /* 0x000fe400078e00ff */
[----:B------:R-:W-:Y:S01]  /*0400*/  IMAD.IADD R3, R3, 0x1, -R4 ;  /* 0x0000000103037824 */ /* 0x000fe200078e0a04 */
[----:B------:R-:W-:Y:S01]  /*0410*/  @!UP0 UMOV UR6, 0x400 ;  /* 0x0000040000068882 */ /* 0x000fe20000000000 */
[----:B------:R-:W-:-:S04]  /*0420*/  @!UP0 UIADD3 UR4, -UR4, 0x100000, URZ ;  /* 0x0010000004048890 */ /* 0x000fc8000fffe13f */
[----:B------:R-:W-:Y:S02]  /*0430*/  @!UP0 USHF.L.U32 UR5, UR4, 0xb, URZ ;  /* 0x0000000b04058899 */ /* 0x000fe4000800063f */
[----:B------:R-:W-:Y:S01]  /*0440*/  @!UP0 USHF.L.U32 UR4, UR4, 0x1, URZ ;  /* 0x0000000104048899 */ /* 0x000fe2000800063f */
[----:B--2---:R-:W-:Y:S01]  /*0450*/  @P4 IMAD.MOV.U32 R4, RZ, RZ, R8 ;  /* 0x000000ffff044224 */ /* 0x004fe200078e0008 */
[----:B------:R-:W1:Y:S01]  /*0460*/  @!UP0 S2UR UR7, SR_CgaCtaId ;  /* 0x00000000000789c3 */ /* 0x000e620000008800 */
[----:B------:R-:W-:-:S07]  /*0470*/  @P4 IMAD.MOV.U32 R13, RZ, RZ, RZ ;  /* 0x000000ffff0d4224 */ /* 0x000fce00078e00ff */
[----:B------:R-:W2:Y:S01]  /*0480*/  @!P4 LDC R11, c[0x0][0xc] ;  /* 0x00000300ff0bcb82 */ /* 0x000ea20000000800 */
[----:B0-----:R-:W-:-:S04]  /*0490*/  @P4 IMAD.WIDE.U32 R4, R6, R9, R4 ;  /* 0x0000000906044225 */ /* 0x001fc800078e0004 */
[----:B------:R-:W-:Y:S02]  /*04a0*/  VIADD R9, R7, 0xffffffff ;  /* 0xffffffff07097836 */ /* 0x000fe40000000000 */
[----:B------:R-:W-:Y:S01]  /*04b0*/  @P4 IMAD.MOV.U32 R0, RZ, RZ, R4 ;  /* 0x000000ffff004224 */ /* 0x000fe200078e0004 */
[----:B-1----:R-:W-:Y:S02]  /*04c0*/  @!UP0 ULEA UR6, UR7, UR6, 0x18 ;  /* 0x0000000607068291 */ /* 0x002fe4000f8ec03f */
[----:B------:R-:W-:Y:S01]  /*04d0*/  ISETP.GE.U32.AND P1, PT, R9, 0x2, PT ;  /* 0x000000020900780c */ /* 0x000fe20003f26070 */
[----:B------:R-:W-:Y:S01]  /*04e0*/  VOTEU.ALL UP0, P0 ;  /* 0x00000000003f7886 */ /* 0x000fe20000000000 */
[----:B------:R-:W-:Y:S01]  /*04f0*/  ISETP.NE.AND P0, PT, R3, 0x3, PT ;  /* 0x000000030300780c */ /* 0x000fe20003f05270 */
[----:B------:R-:W-:-:S03]  /*0500*/  @P4 IMAD.IADD R5, R5, 0x1, R13 ;  /* 0x0000000105054824 */ /* 0x000fc600078e020d */
[----:B------:R-:W-:-:S04]  /*0510*/  ISETP.EQ.OR P0, PT, R3, RZ, !P0 ;  /* 0x000000ff0300720c */ /* 0x000fc80004702670 */
[----:B------:R-:W-:Y:S01]  /*0520*/  ISETP.EQ.AND P0, PT, R7, RZ, P0 ;  /* 0x000000ff0700720c */ /* 0x000fe20000702270 */
[----:B------:R-:W-:Y:S01]  /*0530*/  IMAD.MOV.U32 R7, RZ, RZ, RZ ;  /* 0x000000ffff077224 */ /* 0x000fe200078e00ff */
[----:B------:R-:W0:Y:S02]  /*0540*/  FENCE.VIEW.ASYNC.S ;  /* 0x00000000000073c6 */ /* 0x000e240000000000 */
[----:B0-----:R0:W3:Y:S01]  /*0550*/  @!UP0 SYNCS.EXCH.64 URZ, [UR6+0x60], UR4 ;  /* 0x00006004063f85b2 */ /* 0x0010e20008000100 */
[----:B------:R-:W-:Y:S01]  /*0560*/  SEL R4, RZ, 0x1, !P0 ;  /* 0x00000001ff047807 */ /* 0x000fe20004000000 */
[----:B--2---:R-:W-:-:S03]  /*0570*/  @!P4 IMAD.WIDE.U32 R10, R11, R8, R6 ;  /* 0x000000080b0ac225 */ /* 0x004fc600078e0006 */
[----:B------:R-:W-:Y:S01]  /*0580*/  SEL R4, R4, 0x2, P1 ;  /* 0x0000000204047807 */ /* 0x000fe20000800000 */
[----:B------:R-:W-:Y:S02]  /*0590*/  @!P4 IMAD.MOV.U32 R0, RZ, RZ, R10 ;  /* 0x000000ffff00c224 */ /* 0x000fe400078e000a */
[----:B------:R-:W-:Y:S01]  /*05a0*/  @!P4 IMAD.MOV.U32 R5, RZ, RZ, R11 ;  /* 0x000000ffff05c224 */ /* 0x000fe200078e000b */
[----:B------:R0:W3:Y:S01]  /*05b0*/  @!UP1 SYNCS.EXCH.64 URZ, [UR6+0x68], UR4 ;  /* 0x00006804063f95b2 */ /* 0x0000e20008000100 */
[----:B------:R-:W-:Y:S01]  /*05c0*/  NOP ;  /* 0x0000000000007918 */ /* 0x000fe20000000000 */
[----:B---34-:R-:W-:Y:S06]  /*05d0*/  BAR.SYNC.DEFER_BLOCKING 0x0 ;  /* 0x0000000000007b1d */ /* 0x018fec0000010000 */
[----:B------:R-:W-:Y:S05]  /*05e0*/  @!P2 BRA `(.L_x_3) ;  /* 0x0000004c0080a947 */ /* 0x000fea0003800000 */
[----:B------:R-:W-:-:S13]  /*05f0*/  ISETP.GT.U32.AND P0, PT, R9, 0x1, PT ;  /* 0x000000010900780c */ /* 0x000fda0003f04070 */
[----:B0-----:R-:W-:Y:S05]  /*0600*/  @P0 EXIT ;  /* 0x000000000000094d */ /* 0x001fea0003800000 */
[----:B------:R-:W-:Y:S01]  /*0610*/  ULDC.64 UR4, c[0x0][0x650] ;  /* 0x0001940000047ab9 */ /* 0x000fe20000000a00 */
[----:B------:R-:W-:Y:S01]  /*0620*/  PRMT R9, RZ, 0x7610, R9 ;  /* 0x00007610ff097816 */ /* 0x000fe20000000009 */
[----:B------:R-:W-:Y:S01]  /*0630*/  IMAD.MOV.U32 R16, RZ, RZ, -0x1 ;  /* 0xffffffffff107424 */ /* 0x000fe200078e00ff */
[----:B------:R-:W-:Y:S01]  /*0640*/  ISETP.GE.U32.AND P0, PT, R0, UR4, PT ;  /* 0x0000000400007c0c */ /* 0x000fe2000bf06070 */
[----:B------:R-:W-:Y:S02]  /*0650*/  IMAD.MOV.U32 R12, RZ, RZ, -0x1 ;  /* 0xffffffffff0c7424 */ /* 0x000fe400078e00ff */
[----:B------:R-:W-:Y:S01]  /*0660*/  IMAD.MOV.U32 R69, RZ, RZ, -0x1 ;  /* 0xffffffffff457424 */ /* 0x000fe200078e00ff */
[----:B------:R-:W-:-:S13]  /*0670*/  ISETP.GE.U32.AND.EX P0, PT, R5, UR5, PT, P0 ;  /* 0x0000000505007c0c */ /* 0x000fda000bf06100 */
[----:B------:R-:W-:Y:S05]  /*0680*/  @P0 BRA `(.L_x_4) ;  /* 0x0000000400600947 */ /* 0x000fea0003800000 */
[----:B------:R-:W0:Y:S01]  /*0690*/  LDC.64 R16, c[0x0][0x628] ;  /* 0x00018a00ff107b82 */ /* 0x000e220000000a00 */
[----:B------:R-:W-:Y:S02]  /*06a0*/  IMAD.MOV.U32 R10, RZ, RZ, R0 ;  /* 0x000000ffff0a7224 */ /* 0x000fe400078e0000 */
[----:B------:R-:W-:-:S05]  /*06b0*/  IMAD.MOV.U32 R11, RZ, RZ, R5 ;  /* 0x000000ffff0b7224 */ /* 0x000fca00078e0005 */
[----:B------:R-:W1:Y:S08]  /*06c0*/  LDC R18, c[0x0][0x630] ;  /* 0x00018c00ff127b82 */ /* 0x000e700000000800 */
[----:B------:R-:W2:Y:S01]  /*06d0*/  LDC.64 R20, c[0x0][0x620] ;  /* 0x00018800ff147b82 */ /* 0x000ea20000000a00 */
[----:B0-----:R-:W-:-:S04]  /*06e0*/  ISETP.NE.U32.AND P0, PT, R16, RZ, PT ;  /* 0x000000ff1000720c */ /* 0x001fc80003f05070 */
[----:B------:R-:W-:-:S13]  /*06f0*/  ISETP.NE.AND.EX P0, PT, R17, RZ, PT, P0 ;  /* 0x000000ff1100720c */ /* 0x000fda0003f05300 */
[----:B-12---:R-:W-:Y:S05]  /*0700*/  @!P0 BRA `(.L_x_5) ;  /* 0x0000000000288947 */ /* 0x006fea0003800000 */
[----:B------:R-:W0:Y:S02]  /*0710*/  LDC R3, c[0x0][0x634] ;  /* 0x00018d00ff037b82 */ /* 0x000e240000000800 */
[----:B0-----:R-:W-:-:S05]  /*0720*/  IADD3 R3, P0, R0, R3, RZ ;  /* 0x0000000300037210 */ /* 0x001fca0007f1e0ff */
[----:B------:R-:W-:-:S04]  /*0730*/  IMAD.X R9, RZ, RZ, R5, P0 ;  /* 0x000000ffff097224 */ /* 0x000fc800000e0605 */
[----:B------:R-:W-:-:S04]  /*0740*/  IMAD.WIDE.U32 R10, R9, R16, RZ ;  /* 0x00000010090a7225 */ /* 0x000fc800078e00ff */
[----:B------:R-:W-:-:S04]  /*0750*/  IMAD.WIDE.U32 R12, P0, R3, R17, R10 ;  /* 0x00000011030c7225 */ /* 0x000fc8000780000a */
[----:B------:R-:W-:-:S04]  /*0760*/  IMAD.WIDE.U32 R10, R3, R16, RZ ;  /* 0x00000010030a7225 */ /* 0x000fc800078e00ff */
[----:B------:R-:W-:Y:S01]  /*0770*/  IMAD.X R15, RZ, RZ, RZ, P0 ;  /* 0x000000ffff0f7224 */ /* 0x000fe200000e06ff */
[----:B------:R-:W-:Y:S01]  /*0780*/  IADD3 RZ, P0, R11, R12, RZ ;  /* 0x0000000c0bff7210 */ /* 0x000fe20007f1e0ff */
[----:B------:R-:W-:-:S04]  /*0790*/  IMAD.MOV.U32 R14, RZ, RZ, R13 ;  /* 0x000000ffff0e7224 */ /* 0x000fc800078e000d */
[----:B------:R-:W-:-:S08]  /*07a0*/  IMAD.WIDE.U32.X R10, R9, R17, R14, P0 ;  /* 0x00000011090a7225 */ /* 0x000fd000000e040e */
.L_x_5:
[-CC-:B------:R-:W-:Y:S01]  /*07b0*/  SHF.R.U64 R69, R10, R18.reuse, R11.reuse ;  /* 0x000000120a457219 */ /* 0x180fe2000000120b */
[----:B------:R-:W0:Y:S01]  /*07c0*/  LDC.64 R22, c[0x0][0x640] ;  /* 0x00019000ff167b82 */ /* 0x000e220000000a00 */
[----:B------:R-:W-:Y:S01]  /*07d0*/  SHF.R.U32.HI R7, RZ, R18, R11 ;  /* 0x00000012ff077219 */ /* 0x000fe2000001160b */
[----:B------:R-:W-:Y:S01]  /*07e0*/  ULDC UR4, c[0x0][0x150] ;  /* 0x0000540000047ab9 */ /* 0x000fe20000000800 */
[----:B------:R-:W-:Y:S01]  /*07f0*/  IADD3 R9, P0, RZ, -R69, RZ ;  /* 0x80000045ff097210 */ /* 0x000fe20007f1e0ff */
[----:B------:R-:W-:Y:S01]  /*0800*/  IMAD.MOV.U32 R10, RZ, RZ, R0 ;  /* 0x000000ffff0a7224 */ /* 0x000fe200078e0000 */
[----:B------:R-:W-:Y:S01]  /*0810*/  I2FP.F32.U32 R3, R6 ;  /* 0x0000000600037245 */ /* 0x000fe20000201000 */
[----:B------:R-:W-:Y:S02]  /*0820*/  IMAD.MOV.U32 R11, RZ, RZ, R5 ;  /* 0x000000ffff0b7224 */ /* 0x000fe400078e0005 */
[----:B------:R-:W1:Y:S01]  /*0830*/  LDC R14, c[0x0][0x618] ;  /* 0x00018600ff0e7b82 */ /* 0x000e620000000800 */
[----:B------:R-:W-:-:S02]  /*0840*/  IMAD.X R13, RZ, RZ, ~R7, P0 ;  /* 0x000000ffff0d7224 */ /* 0x000fc400000e0e07 */
[----:B------:R-:W-:Y:S01]  /*0850*/  FMUL R3, R3, UR4 ;  /* 0x0000000403037c20 */ /* 0x000fe20008400000 */
[----:B------:R-:W-:Y:S01]  /*0860*/  IMAD.WIDE.U32 R10, R9, R20, R10 ;  /* 0x00000014090a7225 */ /* 0x000fe200078e000a */
[----:B------:R-:W-:-:S03]  /*0870*/  ULDC UR4, c[0x0][0x154] ;  /* 0x0000550000047ab9 */ /* 0x000fc60000000800 */
[----:B------:R-:W-:Y:S01]  /*0880*/  IMAD R12, R13, R20, RZ ;  /* 0x000000140d0c7224 */ /* 0x000fe200078e02ff */
[----:B------:R-:W2:Y:S01]  /*0890*/  LDC R7, c[0x0][0x144] ;  /* 0x00005100ff077b82 */ /* 0x000ea20000000800 */
[----:B------:R-:W3:Y:S01]  /*08a0*/  F2I.U32.TRUNC.NTZ R3, R3 ;  /* 0x0000000300037305 */ /* 0x000ee2000020f000 */
[----:B------:R-:W-:Y:S02]  /*08b0*/  IMAD.MOV.U32 R13, RZ, RZ, -0x1 ;  /* 0xffffffffff0d7424 */ /* 0x000fe400078e00ff */
[----:B------:R-:W-:-:S04]  /*08c0*/  IMAD R9, R9, R21, R12 ;  /* 0x0000001509097224 */ /* 0x000fc800078e020c */
[----:B------:R-:W4:Y:S01]  /*08d0*/  LDC R18, c[0x0][0x608] ;  /* 0x00018200ff127b82 */ /* 0x000f220000000800 */
[----:B------:R-:W-:Y:S01]  /*08e0*/  IMAD.IADD R11, R11, 0x1, R9 ;  /* 0x000000010b0b7824 */ /* 0x000fe200078e0209 */
[----:B0-----:R-:W-:Y:S02]  /*08f0*/  ISETP.NE.U32.AND P0, PT, R22, RZ, PT ;  /* 0x000000ff1600720c */ /* 0x001fe40003f05070 */
[----:B------:R-:W-:Y:S02]  /*0900*/  I2FP.F32.U32 R9, R8 ;  /* 0x0000000800097245 */ /* 0x000fe40000201000 */
[----:B------:R-:W-:Y:S02]  /*0910*/  ISETP.NE.AND.EX P0, PT, R23, RZ, PT, P0 ;  /* 0x000000ff1700720c */ /* 0x000fe40003f05300 */
[----:B------:R-:W0:Y:S01]  /*0920*/  LDC R12, c[0x0][0x658] ;  /* 0x00019600ff0c7b82 */ /* 0x000e220000000800 */
[-C--:B-1----:R-:W-:Y:S01]  /*0930*/  SHF.R.U64 R16, R10, R14.reuse, R11 ;  /* 0x0000000e0a107219 */ /* 0x082fe2000000120b */
[----:B---3--:R-:W-:Y:S01]  /*0940*/  IMAD.MOV R10, RZ, RZ, -R3 ;  /* 0x000000ffff0a7224 */ /* 0x008fe200078e0a03 */
[----:B------:R-:W-:-:S05]  /*0950*/  SHF.R.U32.HI R11, RZ, R14, R11 ;  /* 0x0000000eff0b7219 */ /* 0x000fca000001160b */
[----:B------:R-:W1:Y:S01]  /*0960*/  LDC R17, c[0x0][0x148] ;  /* 0x00005200ff117b82 */ /* 0x000e620000000800 */
[----:B--2---:R-:W-:Y:S02]  /*0970*/  IMAD R3, R7, R10, R6 ;  /* 0x0000000a07037224 */ /* 0x004fe400078e0206 */
[----:B------:R-:W-:-:S04]  /*0980*/  FMUL R7, R9, UR4 ;  /* 0x0000000409077c20 */ /* 0x000fc80008400000 */
[----:B------:R2:W3:Y:S01]  /*0990*/  F2I.U32.TRUNC.NTZ R15, R7 ;  /* 0x00000007000f7305 */ /* 0x0004e2000020f000 */
[----:B------:R-:W1:Y:S01]  /*09a0*/  LDC R21, c[0x0][0x600] ;  /* 0x00018000ff157b82 */ /* 0x000e620000000800 */
[-CC-:B----4-:R-:W-:Y:S02]  /*09b0*/  SHF.R.U64 R27, R16, R18.reuse, R11.reuse ;  /* 0x00000012101b7219 */ /* 0x190fe4000000120b */
[----:B------:R-:W-:Y:S01]  /*09c0*/  SHF.R.U32.HI R9, RZ, R18, R11 ;  /* 0x00000012ff097219 */ /* 0x000fe2000001160b */
[----:B------:R-:W-:-:S04]  /*09d0*/  IMAD.MOV.U32 R11, RZ, RZ, 0x1 ;  /* 0x00000001ff0b7424 */ /* 0x000fc800078e00ff */
[----:B------:R-:W4:Y:S01]  /*09e0*/  LDC R20, c[0x0][0x648] ;  /* 0x00019200ff147b82 */ /* 0x000f220000000800 */
[-C--:B0-----:R-:W-:Y:S02]  /*09f0*/  SHF.L.U32 R6, R13, R12.reuse, RZ ;  /* 0x0000000c0d067219 */ /* 0x081fe400000006ff */
[-CC-:B------:R-:W-:Y:S02]  /*0a00*/  SHF.R.U64 R18, R27, R12.reuse, R9.reuse ;  /* 0x0000000c1b127219 */ /* 0x180fe40000001209 */
[----:B------:R-:W-:Y:S02]  /*0a10*/  SHF.R.U32.HI R19, RZ, R12, R9 ;  /* 0x0000000cff137219 */ /* 0x000fe40000011609 */
[----:B------:R-:W-:Y:S01]  /*0a20*/  LOP3.LUT R14, RZ, R6, RZ, 0x33, !PT ;  /* 0x00000006ff0e7212 */ /* 0x000fe200078e33ff */
[----:B------:R-:W0:Y:S01]  /*0a30*/  LDC R25, c[0x0][0x638] ;  /* 0x00018e00ff197b82 */ /* 0x000e220000000800 */
[----:B------:R-:W-:Y:S01]  /*0a40*/  SHF.L.U32 R9, R11, R12, RZ ;  /* 0x0000000c0b097219 */ /* 0x000fe200000006ff */
[----:B------:R-:W-:-:S02]  /*0a50*/  IMAD.MOV.U32 R6, RZ, RZ, R18 ;  /* 0x000000ffff067224 */ /* 0x000fc400078e0012 */
[----:B--2---:R-:W-:-:S04]  /*0a60*/  IMAD.MOV.U32 R7, RZ, RZ, R19 ;  /* 0x000000ffff077224 */ /* 0x004fc800078e0013 */
[----:B------:R-:W2:Y:S01]  /*0a70*/  LDC R24, c[0x0][0x610] ;  /* 0x00018400ff187b82 */ /* 0x000ea20000000800 */
[----:B---3--:R-:W-:Y:S05]  /*0a80*/  @!P0 BRA `(.L_x_6) ;  /* 0x0000000000288947 */ /* 0x008fea0003800000 */
[----:B------:R-:W3:Y:S02]  /*0a90*/  LDC R13, c[0x0][0x64c] ;  /* 0x00019300ff0d7b82 */ /* 0x000ee40000000800 */
[----:B---3--:R-:W-:-:S05]  /*0aa0*/  IADD3 R13, P0, R18, R13, RZ ;  /* 0x0000000d120d7210 */ /* 0x008fca0007f1e0ff */
        /* <DEDUP_REMOVED lines=8> */
.L_x_6:
[----:B----4-:R-:W-:Y:S01]  /*0b30*/  SHF.R.U64 R6, R6, R20, R7 ;  /* 0x0000001406067219 */ /* 0x010fe20000001207 */
[----:B-1----:R-:W-:Y:S01]  /*0b40*/  VIADD R7, R21, 0xffffffff ;  /* 0xffffffff15077836 */ /* 0x002fe20000000000 */
[----:B------:R-:W-:Y:S01]  /*0b50*/  LOP3.LUT R14, R27, R14, RZ, 0xc0, !PT ;  /* 0x0000000e1b0e7212 */ /* 0x000fe200078ec0ff */
[----:B------:R-:W-:Y:S02]  /*0b60*/  IMAD.MOV R15, RZ, RZ, -R15 ;  /* 0x000000ffff0f7224 */ /* 0x000fe400078e0a0f */
[----:B------:R-:W-:Y:S01]  /*0b70*/  IMAD.MOV R10, RZ, RZ, -R6 ;  /* 0x000000ffff0a7224 */ /* 0x000fe200078e0a06 */
[----:B------:R-:W-:Y:S01]  /*0b80*/  LOP3.LUT R7, R16, R7, RZ, 0xc0, !PT ;  /* 0x0000000710077212 */ /* 0x000fe200078ec0ff */
[----:B------:R-:W-:Y:S02]  /*0b90*/  IMAD R14, R9, R6, R14 ;  /* 0x00000006090e7224 */ /* 0x000fe400078e020e */
[----:B------:R-:W-:Y:S02]  /*0ba0*/  @P4 IMAD R3, R17, R15, R8 ;  /* 0x0000000f11034224 */ /* 0x000fe400078e0208 */
[----:B0-----:R-:W-:-:S02]  /*0bb0*/  IMAD R6, R10, R25, R18 ;  /* 0x000000190a067224 */ /* 0x001fc400078e0212 */
[----:B--2---:R-:W-:Y:S02]  /*0bc0*/  IMAD R3, R14, R24, R3 ;  /* 0x000000180e037224 */ /* 0x004fe400078e0203 */
[----:B------:R-:W-:Y:S02]  /*0bd0*/  IMAD R6, R6, R21, R7 ;  /* 0x0000001506067224 */ /* 0x000fe400078e0207 */
[----:B------:R-:W-:-:S03]  /*0be0*/  IMAD.MOV.U32 R9, RZ, RZ, 0x1 ;  /* 0x00000001ff097424 */ /* 0x000fc600078e00ff */
[----:B------:R-:W-:Y:S02]  /*0bf0*/  SEL R12, R6, R3, !P4 ;  /* 0x00000003060c7207 */ /* 0x000fe40006000000 */
[----:B------:R-:W-:-:S07]  /*0c00*/  SEL R16, R3, R6, !P4 ;  /* 0x0000000603107207 */ /* 0x000fce0006000000 */
.L_x_4:
[----:B------:R-:W-:-:S08]  /*0c10*/  NOP ;  /* 0x0000000000007918 */ /* 0x000fd00000000000 */
[----:B------:R-:W0:Y:S02]  /*0c20*/  USETMAXREG.TRY_ALLOC.CTAPOOL UP0, 0xe8 ;  /* 0x000000e8000079c8 */ /* 0x000e240008000600 */
[----:B0-----:R-:W-:-:S13]  /*0c30*/  PLOP3.LUT P0, PT, PT, PT, UP0, 0x80, 0x0 ;  /* 0x000000000000781c */ /* 0x001fda0003f0f008 */
[----:B------:R-:W-:Y:S05]  /*0c40*/  @!P0 BRA `(.L_x_4) ;  /* 0xfffffffc00f08947 */ /* 0x000fea000383ffff */
[----:B------:R-:W-:Y:S01]  /*0c50*/  ULDC.64 UR4, c[0x0][0x598] ;  /* 0x0001660000047ab9 */ /* 0x000fe20000000a00 */
[----:B------:R-:W-:Y:S01]  /*0c60*/  ULDC.64 UR16, c[0x0][0x208] ;  /* 0x0000820000107ab9 */ /* 0x000fe20000000a00 */
[----:B------:R-:W-:-:S04]  /*0c70*/  ISETP.NE.U32.AND P0, PT, RZ, UR4, PT ;  /* 0x00000004ff007c0c */ /* 0x000fc8000bf05070 */
[----:B------:R-:W-:-:S13]  /*0c80*/  ISETP.NE.AND.EX P0, PT, RZ, UR5, PT, P0 ;  /* 0x00000005ff007c0c */ /* 0x000fda000bf05300 */
[----:B------:R-:W-:Y:S05]  /*0c90*/  @!P0 BRA `(.L_x_7) ;  /* 0x00000000001c8947 */ /* 0x000fea0003800000 */
[----:B------:R-:W0:Y:S02]  /*0ca0*/  LDC.64 R6, c[0x0][0x598] ;  /* 0x00016600ff067b82 */ /* 0x000e240000000a00 */
[----:B0-----:R-:W2:Y:S02]  /*0cb0*/  LDG.E.64 R6, desc[UR16][R6.64] ;  /* 0x0000001006067981 */ /* 0x001ea4000c1e1b00 */
[----:B--2---:R-:W-:-:S04]  /*0cc0*/  ISETP.NE.U32.AND P0, PT, R6, RZ, PT ;  /* 0x000000ff0600720c */ /* 0x004fc80003f05070 */
[----:B------:R-:W-:-:S13]  /*0cd0*/  ISETP.NE.AND.EX P0, PT, R7, RZ, PT, P0 ;  /* 0x000000ff0700720c */ /* 0x000fda0003f05300 */
[----:B------:R-:W-:Y:S05]  /*0ce0*/  @!P0 BRA `(.L_x_7) ;  /* 0x0000000000088947 */ /* 0x000fea0003800000 */
[----:B------:R0:W5:Y:S01]  /*0cf0*/  LD.E R3, desc[UR16][R6.64] ;  /* 0x0000001006037980 */ /* 0x000162000c101900 */
[----:B------:R-:W-:Y:S05]  /*0d00*/  BRA `(.L_x_8) ;  /* 0x0000000000207947 */ /* 0x000fea0003800000 */
.L_x_7:
[----:B------:R-:W-:Y:S02]  /*0d10*/  ULDC.64 UR4, c[0x0][0x588] ;  /* 0x0001620000047ab9 */ /* 0x000fe40000000a00 */
[----:B------:R-:W-:-:S04]  /*0d20*/  ISETP.NE.U32.AND P0, PT, RZ, UR4, PT ;  /* 0x00000004ff007c0c */ /* 0x000fc8000bf05070 */
[----:B------:R-:W-:-:S13]  /*0d30*/  ISETP.NE.AND.EX P0, PT, RZ, UR5, PT, P0 ;  /* 0x00000005ff007c0c */ /* 0x000fda000bf05300 */
[----:B------:R-:W-:Y:S05]  /*0d40*/  @!P0 BRA `(.L_x_9) ;  /* 0x00000000000c8947 */ /* 0x000fea0003800000 */
[----:B------:R-:W0:Y:S02]  /*0d50*/  LDC.64 R6, c[0x0][0x588] ;  /* 0x00016200ff067b82 */ /* 0x000e240000000a00 */
[----:B0-----:R1:W5:Y:S01]  /*0d60*/  LDG.E R3, desc[UR16][R6.64] ;  /* 0x0000001006037981 */ /* 0x001362000c1e1900 */
[----:B------:R-:W-:Y:S05]  /*0d70*/  BRA `(.L_x_8) ;  /* 0x0000000000047947 */ /* 0x000fea0003800000 */
.L_x_9:
[----:B------:R-:W2:Y:S02]  /*0d80*/  LDC R3, c[0x0][0x580] ;  /* 0x00016000ff037b82 */ /* 0x000ea40000000800 */
.L_x_8:
[----:B------:R-:W-:Y:S02]  /*0d90*/  ULDC.64 UR4, c[0x0][0x5a0] ;  /* 0x0001680000047ab9 */ /* 0x000fe40000000a00 */
[----:B------:R-:W-:-:S04]  /*0da0*/  ISETP.NE.U32.AND P0, PT, RZ, UR4, PT ;  /* 0x00000004ff007c0c */ /* 0x000fc8000bf05070 */
[----:B------:R-:W-:-:S13]  /*0db0*/  ISETP.NE.AND.EX P0, PT, RZ, UR5, PT, P0 ;  /* 0x00000005ff007c0c */ /* 0x000fda000bf05300 */
[----:B------:R-:W-:Y:S05]  /*0dc0*/  @!P0 BRA `(.L_x_10) ;  /* 0x00000000001c8947 */ /* 0x000fea0003800000 */
[----:B01----:R-:W0:Y:S02]  /*0dd0*/  LDC.64 R6, c[0x0][0x5a0] ;  /* 0x00016800ff067b82 */ /* 0x003e240000000a00 */
[----:B0-----:R-:W3:Y:S02]  /*0de0*/  LDG.E.64 R6, desc[UR16][R6.64] ;  /* 0x0000001006067981 */ /* 0x001ee4000c1e1b00 */
[----:B---3--:R-:W-:-:S04]  /*0df0*/  ISETP.NE.U32.AND P0, PT, R6, RZ, PT ;  /* 0x000000ff0600720c */ /* 0x008fc80003f05070 */
[----:B------:R-:W-:-:S13]  /*0e00*/  ISETP.NE.AND.EX P0, PT, R7, RZ, PT, P0 ;  /* 0x000000ff0700720c */ /* 0x000fda0003f05300 */
[----:B------:R-:W-:Y:S05]  /*0e10*/  @!P0 BRA `(.L_x_10) ;  /* 0x0000000000088947 */ /* 0x000fea0003800000 */
[----:B------:R0:W5:Y:S01]  /*0e20*/  LD.E R10, desc[UR16][R6.64] ;  /* 0x00000010060a7980 */ /* 0x000162000c101900 */
[----:B------:R-:W-:Y:S05]  /*0e30*/  BRA `(.L_x_11) ;  /* 0x0000000000207947 */ /* 0x000fea0003800000 */
.L_x_10:
[----:B------:R-:W-:Y:S02]  /*0e40*/  ULDC.64 UR4, c[0x0][0x590] ;  /* 0x0001640000047ab9 */ /* 0x000fe40000000a00 */
[----:B------:R-:W-:-:S04]  /*0e50*/  ISETP.NE.U32.AND P0, PT, RZ, UR4, PT ;  /* 0x00000004ff007c0c */ /* 0x000fc8000bf05070 */
[----:B------:R-:W-:-:S13]  /*0e60*/  ISETP.NE.AND.EX P0, PT, RZ, UR5, PT, P0 ;  /* 0x00000005ff007c0c */ /* 0x000fda000bf05300 */
[----:B------:R-:W-:Y:S05]  /*0e70*/  @!P0 BRA `(.L_x_12) ;  /* 0x00000000000c8947 */ /* 0x000fea0003800000 */
[----:B------:R-:W3:Y:S02]  /*0e80*/  LDC.64 R10, c[0x0][0x590] ;  /* 0x00016400ff0a7b82 */ /* 0x000ee40000000a00 */
[----:B---3--:R3:W5:Y:S01]  /*0e90*/  LDG.E R10, desc[UR16][R10.64] ;  /* 0x000000100a0a7981 */ /* 0x008762000c1e1900 */
[----:B------:R-:W-:Y:S05]  /*0ea0*/  BRA `(.L_x_11) ;  /* 0x0000000000047947 */ /* 0x000fea0003800000 */
.L_x_12:
[----:B------:R-:W4:Y:S02]  /*0eb0*/  LDC R10, c[0x0][0x584] ;  /* 0x00016100ff0a7b82 */ /* 0x000f240000000800 */
.L_x_11:
[----:B------:R-:W-:-:S13]  /*0ec0*/  LOP3.LUT P0, RZ, R9, 0xff, RZ, 0xc0, !PT ;  /* 0x000000ff09ff7812 */ /* 0x000fda000780c0ff */
[----:B------:R-:W-:Y:S05]  /*0ed0*/  @!P0 EXIT ;  /* 0x000000000000894d */ /* 0x000fea0003800000 */
[----:B------:R-:W-:Y:S01]  /*0ee0*/  ULDC UR4, c[0x0][0x28c] ;  /* 0x0000a30000047ab9 */ /* 0x000fe20000000800 */
[----:B------:R-:W-:Y:S01]  /*0ef0*/  LOP3.LUT R80, R4, 0x1, RZ, 0xfc, !PT ;  /* 0x0000000104507812 */ /* 0x000fe200078efcff */
[----:B------:R-:W-:-:S04]  /*0f00*/  UIADD3 UR4, UR4, 0x7f, URZ ;  /* 0x0000007f04047890 */ /* 0x000fc8000fffe03f */
[----:B------:R-:W-:-:S04]  /*0f10*/  USHF.R.S32.HI UR5, URZ, 0x1f, UR4 ;  /* 0x0000001f3f057899 */ /* 0x000fc80008011404 */
[----:B------:R-:W-:-:S03]  /*0f20*/  ULEA.HI UR5, UR5, UR4, URZ, 0x7 ;  /* 0x0000000405057291 */ /* 0x000fc6000f8f383f */
[----:B------:R-:W-:Y:S01]  /*0f30*/  UMOV UR4, URZ ;  /* 0x0000003f00047c82 */ /* 0x000fe20008000000 */
[----:B------:R-:W-:-:S03]  /*0f40*/  USHF.R.S32.HI UR9, URZ, 0x7, UR5 ;  /* 0x000000073f097899 */ /* 0x000fc60008011405 */
[----:B------:R-:W-:-:S09]  /*0f50*/  UMOV UR5, URZ ;  /* 0x0000003f00057c82 */ /* 0x000fd20008000000 */
.L_x_101:
[----:B01----:R-:W-:Y:S01]  /*0f60*/  LOP3.LUT R6, R2, 0x80, RZ, 0xc0, !PT ;  /* 0x0000008002067812 */ /* 0x003fe200078ec0ff */
[----:B------:R-:W0:Y:S01]  /*0f70*/  S2UR UR13, SR_CgaCtaId ;  /* 0x00000000000d79c3 */ /* 0x000e220000008800 */
[----:B------:R-:W-:Y:S01]  /*0f80*/  UMOV UR12, 0x400 ;  /* 0x00000400000c7882 */ /* 0x000fe20000000000 */
[----:B------:R-:W-:Y:S01]  /*0f90*/  UMOV UR6, URZ ;  /* 0x0000003f00067c82 */ /* 0x000fe20008000000 */
[----:B------:R-:W-:Y:S01]  /*0fa0*/  SHF.R.U32.HI R6, RZ, 0x7, R6 ;  /* 0x00000007ff067819 */ /* 0x000fe20000011606 */
[----:B------:R-:W-:Y:S01]  /*0fb0*/  UMOV UR7, URZ ;  /* 0x0000003f00077c82 */ /* 0x000fe20008000000 */
[----:B------:R-:W-:Y:S01]  /*0fc0*/  UMOV UR18, UR5 ;  /* 0x0000000500127c82 */ /* 0x000fe20008000000 */
[----:B------:R-:W-:Y:S01]  /*0fd0*/  CS2R R14, SRZ ;  /* 0x00000000000e7805 */ /* 0x000fe2000001ff00 */
[----:B---3--:R-:W-:Y:S01]  /*0fe0*/  IMAD.MOV.U32 R11, RZ, RZ, RZ ;  /* 0x000000ffff0b7224 */ /* 0x008fe200078e00ff */
[----:B------:R-:W1:Y:S01]  /*0ff0*/  LDC R7, c[0x0][0x28c] ;  /* 0x0000a300ff077b82 */ /* 0x000e620000000800 */
[----:B------:R-:W3:Y:S01]  /*1000*/  SHFL.IDX PT, R6, R6, RZ, 0x1f ;  /* 0x00001fff06067589 */ /* 0x000ee200000e0000 */
[----:B------:R-:W-:-:S02]  /*1010*/  CS2R R18, SRZ ;  /* 0x0000000000127805 */ /* 0x000fc4000001ff00 */
[----:B------:R-:W-:Y:S02]  /*1020*/  CS2R R20, SRZ ;  /* 0x0000000000147805 */ /* 0x000fe4000001ff00 */
[----:B------:R-:W-:Y:S02]  /*1030*/  CS2R R22, SRZ ;  /* 0x0000000000167805 */ /* 0x000fe4000001ff00 */
[----:B------:R-:W-:Y:S02]  /*1040*/  CS2R R56, SRZ ;  /* 0x0000000000387805 */ /* 0x000fe4000001ff00 */
[----:B------:R-:W-:Y:S02]  /*1050*/  CS2R R58, SRZ ;  /* 0x00000000003a7805 */ /* 0x000fe4000001ff00 */
[----:B------:R-:W-:Y:S02]  /*1060*/  CS2R R60, SRZ ;  /* 0x00000000003c7805 */ /* 0x000fe4000001ff00 */
[----:B------:R-:W-:-:S02]  /*1070*/  CS2R R62, SRZ ;  /* 0x00000000003e7805 */ /* 0x000fc4000001ff00 */
[----:B------:R-:W-:Y:S02]  /*1080*/  CS2R R64, SRZ ;  /* 0x0000000000407805 */ /* 0x000fe4000001ff00 */
[----:B------:R-:W-:Y:S01]  /*1090*/  CS2R R66, SRZ ;  /* 0x0000000000427805 */ /* 0x000fe2000001ff00 */
[----:B------:R-:W-:Y:S01]  /*10a0*/  IMAD.MOV.U32 R68, RZ, RZ, RZ ;  /* 0x000000ffff447224 */ /* 0x000fe200078e00ff */
[----:B------:R-:W-:Y:S02]  /*10b0*/  CS2R R70, SRZ ;  /* 0x0000000000467805 */ /* 0x000fe4000001ff00 */
[----:B------:R-:W-:Y:S02]  /*10c0*/  CS2R R72, SRZ ;  /* 0x0000000000487805 */ /* 0x000fe4000001ff00 */
[----:B------:R-:W-:Y:S02]  /*10d0*/  CS2R R74, SRZ ;  /* 0x00000000004a7805 */ /* 0x000fe4000001ff00 */
[----:B------:R-:W-:-:S02]  /*10e0*/  CS2R R76, SRZ ;  /* 0x00000000004c7805 */ /* 0x000fc4000001ff00 */
[----:B------:R-:W-:Y:S01]  /*10f0*/  CS2R R78, SRZ ;  /* 0x00000000004e7805 */ /* 0x000fe2000001ff00 */
[----:B------:R-:W-:Y:S01]  /*1100*/  IMAD.U32 R9, RZ, RZ, UR4 ;  /* 0x00000004ff097e24 */ /* 0x000fe2000f8e00ff */
[----:B------:R-:W-:Y:S02]  /*1110*/  CS2R R24, SRZ ;  /* 0x0000000000187805 */ /* 0x000fe4000001ff00 */
[----:B------:R-:W-:Y:S02]  /*1120*/  CS2R R26, SRZ ;  /* 0x00000000001a7805 */ /* 0x000fe4000001ff00 */
[----:B------:R-:W-:Y:S02]  /*1130*/  CS2R R28, SRZ ;  /* 0x00000000001c7805 */ /* 0x000fe4000001ff00 */
[----:B------:R-:W-:Y:S02]  /*1140*/  CS2R R30, SRZ ;  /* 0x00000000001e7805 */ /* 0x000fe4000001ff00 */
[----:B------:R-:W-:-:S02]  /*1150*/  CS2R R32, SRZ ;  /* 0x0000000000207805 */ /* 0x000fc4000001ff00 */
[----:B------:R-:W-:Y:S02]  /*1160*/  CS2R R34, SRZ ;  /* 0x0000000000227805 */ /* 0x000fe4000001ff00 */
[----:B-1----:R-:W-:Y:S02]  /*1170*/  ISETP.GE.AND P0, PT, R7, 0x1, PT ;  /* 0x000000010700780c */ /* 0x002fe40003f06270 */
[----:B------:R-:W-:Y:S02]  /*1180*/  CS2R R36, SRZ ;  /* 0x0000000000247805 */ /* 0x000fe4000001ff00 */
[----:B---3--:R-:W-:Y:S02]  /*1190*/  R2UR UR8, R6 ;  /* 0x00000000060872ca */ /* 0x008fe400000e0000 */
[----:B------:R-:W-:Y:S02]  /*11a0*/  CS2R R38, SRZ ;  /* 0x0000000000267805 */ /* 0x000fe4000001ff00 */
[----:B------:R-:W-:-:S02]  /*11b0*/  CS2R R40, SRZ ;  /* 0x0000000000287805 */ /* 0x000fc4000001ff00 */
[----:B------:R-:W-:Y:S02]  /*11c0*/  CS2R R42, SRZ ;  /* 0x00000000002a7805 */ /* 0x000fe4000001ff00 */
[----:B------:R-:W-:Y:S02]  /*11d0*/  CS2R R44, SRZ ;  /* 0x00000000002c7805 */ /* 0x000fe4000001ff00 */
[----:B------:R-:W-:Y:S02]  /*11e0*/  CS2R R46, SRZ ;  /* 0x00000000002e7805 */ /* 0x000fe4000001ff00 */
[----:B------:R-:W-:Y:S02]  /*11f0*/  CS2R R48, SRZ ;  /* 0x0000000000307805 */ /* 0x000fe4000001ff00 */
[----:B------:R-:W-:Y:S02]  /*1200*/  CS2R R50, SRZ ;  /* 0x0000000000327805 */ /* 0x000fe4000001ff00 */
[----:B------:R-:W-:-:S02]  /*1210*/  CS2R R52, SRZ ;  /* 0x0000000000347805 */ /* 0x000fc4000001ff00 */
[----:B------:R-:W-:Y:S01]  /*1220*/  CS2R R54, SRZ ;  /* 0x0000000000367805 */ /* 0x000fe2000001ff00 */
[----:B------:R-:W-:-:S04]  /*1230*/  ULEA.HI UR10, UR8, UR8, URZ, 0x1 ;  /* 0x00000008080a7291 */ /* 0x000fc8000f8f083f */
[----:B------:R-:W-:Y:S02]  /*1240*/  ULOP3.LUT UR11, UR10, 0x7fffe, URZ, 0xc0, !UPT ;  /* 0x0007fffe0a0b7892 */ /* 0x000fe4000f8ec03f */
[----:B0-----:R-:W-:Y:S02]  /*1250*/  ULEA UR10, UR13, UR12, 0x18 ;  /* 0x0000000c0d0a7291 */ /* 0x001fe4000f8ec03f */
[----:B------:R-:W-:-:S03]  /*1260*/  UIADD3 UR11, UR8, -UR11, URZ ;  /* 0x8000000b080b7290 */ /* 0x000fc6000fffe03f */
[----:B------:R-:W-:Y:S01]  /*1270*/  UMOV UR8, URZ ;  /* 0x0000003f00087c82 */ /* 0x000fe20008000000 */
[----:B------:R-:W-:-:S04]  /*1280*/  ULEA UR11, UR11, UR10, 0xd ;  /* 0x0000000a0b0b7291 */ /* 0x000fc8000f8e683f */
[----:B------:R-:W-:-:S04]  /*1290*/  UIADD3 UR11, UR11, 0x100, URZ ;  /* 0x000001000b0b7890 */ /* 0x000fc8000fffe03f */
[----:B------:R-:W-:-:S04]  /*12a0*/  USHF.R.U32.HI UR11, URZ, 0x4, UR11 ;  /* 0x000000043f0b7899 */ /* 0x000fc8000801160b */
[----:B------:R-:W-:Y:S01]  /*12b0*/  ULOP3.LUT UR11, UR11, 0x3fff, URZ, 0xc0, !UPT ;  /* 0x00003fff0b0b7892 */ /* 0x000fe2000f8ec03f */
[----:B-----5:R-:W-:Y:S11]  /*12c0*/  @!P0 BRA `(.L_x_13) ;  /* 0x0000000400a08947 */ /* 0x020ff60003800000 */
[----:B------:R-:W-:-:S13]  /*12d0*/  ISETP.NE.AND P1, PT, R80, 0x3, PT ;  /* 0x000000035000780c */ /* 0x000fda0003f25270 */
[----:B------:R-:W-:Y:S05]  /*12e0*/  @!P1 BRA `(.L_x_14) ;  /* 0x0000000000049947 */ /* 0x000fea0003800000 */
[----:B------:R-:W-:Y:S01]  /*12f0*/  BPT.TRAP 0x1 ;  /* 0x000000040000795c */ /* 0x000fe20000300000 */
.L_x_14:
[----:B------:R-:W-:Y:S01]  /*1300*/  ULEA UR6, UR5, UR10, 0x3 ;  /* 0x0000000a05067291 */ /* 0x000fe2000f8e183f */
[----:B------:R-:W-:-:S05]  /*1310*/  IMAD.U32 R6, RZ, RZ, UR4 ;  /* 0x00000004ff067e24 */ /* 0x000fca000f8e00ff */
[----:B------:R-:W-:-:S04]  /*1320*/  SHF.L.U32 R6, R6, 0x1f, RZ ;  /* 0x0000001f06067819 */ /* 0x000fc800000006ff */
[----:B------:R0:W1:Y:S01]  /*1330*/  SYNCS.PHASECHK.TRANS64.TRYWAIT P0, [UR6], R6 ;  /* 0x00000006ff0075a7 */ /* 0x0000620008000146 */
[----:B------:R-:W-:Y:S05]  /*1340*/  @!P1 BRA `(.L_x_15) ;  /* 0x0000000000049947 */ /* 0x000fea0003800000 */
[----:B------:R-:W-:Y:S01]  /*1350*/  BPT.TRAP 0x1 ;  /* 0x000000040000795c */ /* 0x000fe20000300000 */
.L_x_15:
[----:B-1----:R-:W-:Y:S05]  /*1360*/  @P0 BRA `(.L_x_16) ;  /* 0x0000000000080947 */ /* 0x002fea0003800000 */
[----:B------:R-:W1:Y:S02]  /*1370*/  SYNCS.PHASECHK.TRANS64.TRYWAIT P0, [UR6], R6 ;  /* 0x00000006ff0075a7 */ /* 0x000e640008000146 */
[----:B-1----:R-:W-:Y:S05]  /*1380*/  @!P0 BRA `(.L_x_17) ;  /* 0x0000005400d48947 */ /* 0x002fea0003800000 */
.L_x_16:
[----:B------:R-:W-:Y:S01]  /*1390*/  UIADD3 UR6, UR10, 0x14100, URZ ;  /* 0x000141000a067890 */ /* 0x000fe2000fffe03f */
[----:B------:R-:W-:Y:S01]  /*13a0*/  WARPGROUP.ARRIVE ;  /* 0x00000000000079c5 */ /* 0x000fe20000000000 */
[----:B------:R-:W-:Y:S01]  /*13b0*/  ULOP3.LUT UR8, UR11, 0x10000, URZ, 0xfc, !UPT ;  /* 0x000100000b087892 */ /* 0x000fe2000f8efc3f */
[----:B------:R-:W-:Y:S01]  /*13c0*/  CS2R R14, SRZ ;  /* 0x00000000000e7805 */ /* 0x000fe2000001ff00 */
[----:B------:R-:W-:Y:S01]  /*13d0*/  USHF.R.U32.HI UR6, URZ, 0x4, UR6 ;  /* 0x000000043f067899 */ /* 0x000fe20008011606 */
[----:B------:R-:W-:Y:S01]  /*13e0*/  IMAD.MOV.U32 R11, RZ, RZ, RZ ;  /* 0x000000ffff0b7224 */ /* 0x000fe200078e00ff */
[----:B------:R-:W-:Y:S01]  /*13f0*/  UMOV UR13, 0x40000040 ;  /* 0x40000040000d7882 */ /* 0x000fe20000000000 */
[----:B------:R-:W-:Y:S01]  /*1400*/  UMOV UR15, 0x40000040 ;  /* 0x40000040000f7882 */ /* 0x000fe20000000000 */
[----:B------:R-:W-:Y:S01]  /*1410*/  ULOP3.LUT UR6, UR6, 0x3fff, URZ, 0xc0, !UPT ;  /* 0x00003fff06067892 */ /* 0x000fe2000f8ec03f */
[----:B------:R-:W-:Y:S02]  /*1420*/  CS2R R18, SRZ ;  /* 0x0000000000127805 */ /* 0x000fe4000001ff00 */
[----:B------:R-:W-:-:S02]  /*1430*/  CS2R R20, SRZ ;  /* 0x0000000000147805 */ /* 0x000fc4000001ff00 */
[----:B------:R-:W-:Y:S01]  /*1440*/  CS2R R22, SRZ ;  /* 0x0000000000167805 */ /* 0x000fe2000001ff00 */
[----:B------:R-:W-:Y:S01]  /*1450*/  ULOP3.LUT UR7, UR6, 0x10000, URZ, 0xfc, !UPT ;  /* 0x0001000006077892 */ /* 0x000fe2000f8efc3f */
[----:B------:R-:W-:Y:S01]  /*1460*/  CS2R R56, SRZ ;  /* 0x0000000000387805 */ /* 0x000fe2000001ff00 */
[----:B------:R-:W-:Y:S01]  /*1470*/  ULEA UR6, UR5, UR8, 0xa ;  /* 0x0000000805067291 */ /* 0x000fe2000f8e503f */
[----:B------:R-:W-:Y:S01]  /*1480*/  CS2R R58, SRZ ;  /* 0x00000000003a7805 */ /* 0x000fe2000001ff00 */
[----:B------:R-:W-:Y:S01]  /*1490*/  ULEA UR7, UR5, UR7, 0x9 ;  /* 0x0000000705077291 */ /* 0x000fe2000f8e483f */
[----:B------:R-:W-:Y:S02]  /*14a0*/  CS2R R60, SRZ ;  /* 0x00000000003c7805 */ /* 0x000fe4000001ff00 */
[----:B------:R-:W-:Y:S02]  /*14b0*/  CS2R R62, SRZ ;  /* 0x00000000003e7805 */ /* 0x000fe4000001ff00 */
[----:B------:R-:W-:-:S02]  /*14c0*/  CS2R R64, SRZ ;  /* 0x0000000000407805 */ /* 0x000fc4000001ff00 */
[----:B------:R-:W-:Y:S01]  /*14d0*/  CS2R R66, SRZ ;  /* 0x0000000000427805 */ /* 0x000fe2000001ff00 */
[----:B------:R-:W-:Y:S01]  /*14e0*/  UMOV UR12, UR6 ;  /* 0x00000006000c7c82 */ /* 0x000fe20008000000 */
[----:B------:R-:W-:Y:S01]  /*14f0*/  IMAD.MOV.U32 R68, RZ, RZ, RZ ;  /* 0x000000ffff447224 */ /* 0x000fe200078e00ff */
[----:B------:R-:W-:Y:S01]  /*1500*/  UMOV UR14, UR7 ;  /* 0x00000007000e7c82 */ /* 0x000fe20008000000 */
[----:B------:R-:W-:Y:S01]  /*1510*/  CS2R R70, SRZ ;  /* 0x0000000000467805 */ /* 0x000fe2000001ff00 */
[----:B------:R-:W-:Y:S01]  /*1520*/  QGMMA.64x64x32.F32.E4M3.E4M3 R24, gdesc[UR12], RZ, !UPT ;  /* 0x00e000000c1879f3 */ /* 0x000fe2000c7008ff */
[----:B------:R-:W-:Y:S01]  /*1530*/  UIADD3 UR12, UR6, 0x2, URZ ;  /* 0x00000002060c7890 */ /* 0x000fe2000fffe03f */
[----:B------:R-:W-:Y:S01]  /*1540*/  CS2R R72, SRZ ;  /* 0x0000000000487805 */ /* 0x000fe2000001ff00 */
[----:B------:R-:W-:Y:S01]  /*1550*/  UIADD3 UR14, UR7, 0x2, URZ ;  /* 0x00000002070e7890 */ /* 0x000fe2000fffe03f */
[----:B------:R-:W-:Y:S01]  /*1560*/  CS2R R74, SRZ ;  /* 0x00000000004a7805 */ /* 0x000fe2000001ff00 */
[----:B------:R-:W-:Y:S01]  /*1570*/  UMOV UR13, 0x40000040 ;  /* 0x40000040000d7882 */ /* 0x000fe20000000000 */
[----:B------:R-:W-:Y:S01]  /*1580*/  UMOV UR15, 0x40000040 ;  /* 0x40000040000f7882 */ /* 0x000fe20000000000 */
[----:B------:R-:W-:-:S02]  /*1590*/  CS2R R76, SRZ ;  /* 0x00000000004c7805 */ /* 0x000fc4000001ff00 */
[----:B------:R-:W-:-:S03]  /*15a0*/  CS2R R78, SRZ ;  /* 0x00000000004e7805 */ /* 0x000fc6000001ff00 */
[----:B------:R-:W-:Y:S01]  /*15b0*/  QGMMA.64x64x32.F32.E4M3.E4M3 R24, gdesc[UR12], R24 ;  /* 0x00e000000c1879f3 */ /* 0x000fe20008700818 */
[----:B------:R-:W-:Y:S02]  /*15c0*/  UIADD3 UR12, UR6, 0x4, URZ ;  /* 0x00000004060c7890 */ /* 0x000fe4000fffe03f */
[----:B------:R-:W-:Y:S01]  /*15d0*/  UIADD3 UR14, UR7, 0x4, URZ ;  /* 0x00000004070e7890 */ /* 0x000fe2000fffe03f */
[----:B------:R-:W-:Y:S01]  /*15e0*/  UMOV UR13, 0x40000040 ;  /* 0x40000040000d7882 */ /* 0x000fe20000000000 */
[----:B------:R-:W-:-:S07]  /*15f0*/  UMOV UR15, 0x40000040 ;  /* 0x40000040000f7882 */ /* 0x000fce0000000000 */
[----:B------:R-:W-:Y:S01]  /*1600*/  QGMMA.64x64x32.F32.E4M3.E4M3 R24, gdesc[UR12], R24 ;  /* 0x00e000000c1879f3 */ /* 0x000fe20008700818 */
[----:B------:R-:W-:Y:S02]  /*1610*/  UIADD3 UR14, UR7, 0x6, URZ ;  /* 0x00000006070e7890 */ /* 0x000fe4000fffe03f */
[----:B------:R-:W-:Y:S01]  /*1620*/  UIADD3 UR12, UR6, 0x6, URZ ;  /* 0x00000006060c7890 */ /* 0x000fe2000fffe03f */
[----:B------:R-:W-:Y:S01]  /*1630*/  ULDC UR7, c[0x0][0x50c] ;  /* 0x0001430000077ab9 */ /* 0x000fe20000000800 */
[----:B------:R-:W-:Y:S01]  /*1640*/  UMOV UR13, 0x40000040 ;  /* 0x40000040000d7882 */ /* 0x000fe20000000000 */
[----:B------:R-:W-:Y:S01]  /*1650*/  UISETP.NE.AND UP0, UPT, UR7, 0x4, UPT ;  /* 0x000000040700788c */ /* 0x000fe2000bf05270 */
[----:B------:R-:W-:Y:S01]  /*1660*/  UMOV UR15, 0x40000040 ;  /* 0x40000040000f7882 */ /* 0x000fe20000000000 */
[----:B------:R-:W-:Y:S02]  /*1670*/  UMOV UR6, 0x4 ;  /* 0x0000000400067882 */ /* 0x000fe40000000000 */
[----:B------:R-:W-:-:S06]  /*1680*/  USEL UR7, URZ, 0x1, UP0 ;  /* 0x000000013f077887 */ /* 0x000fcc0008000000 */
[----:B------:R-:W-:Y:S01]  /*1690*/  ISETP.NE.AND P0, PT, RZ, UR7, PT ;  /* 0x00000007ff007c0c */ /* 0x000fe2000bf05270 */
[----:B------:R-:W-:-:S12]  /*16a0*/  QGMMA.64x64x32.F32.E4M3.E4M3 R24, gdesc[UR12], R24, gsb0 ;  /* 0x00e000000c1879f3 */ /* 0x000fd80008000818 */
[----:B------:R-:W-:Y:S05]  /*16b0*/  @!P0 BRA `(.L_x_18) ;  /* 0x0000000000888947 */ /* 0x000fea0003800000 */
[----:B------:R-:W-:Y:S02]  /*16c0*/  WARPGROUP.DEPBAR.LE gsb0, 0x0 ;  /* 0x00008000000079c5 */ /* 0x000fe40000010000 */
[----:B------:R-:W-:-:S01]  /*16d0*/  FADD R79, RZ, R24 ;  /* 0x00000018ff4f7221 */ /* 0x000fc20000000000 */
[----:B------:R-:W-:Y:S01]  /*16e0*/  FADD R78, RZ, R25 ;  /* 0x00000019ff4e7221 */ /* 0x000fe20000000000 */
        /* <DEDUP_REMOVED lines=30> */
[----:B------:R-:W-:-:S06]  /*18d0*/  UMOV UR6, URZ ;  /* 0x0000003f00067c82 */ /* 0x000fcc0008000000 */
.L_x_18:
[----:B------:R-:W-:-:S04]  /*18e0*/  UIADD3 UR18, UR5, 0x1, URZ ;  /* 0x0000000105127890 */ /* 0x000fc8000fffe03f */
[----:B------:R-:W-:-:S04]  /*18f0*/  UISETP.NE.AND UP0, UPT, UR18, 0x5, UPT ;  /* 0x000000051200788c */ /* 0x000fc8000bf05270 */
[----:B------:R-:W-:Y:S02]  /*1900*/  USEL UR8, URZ, 0x1, UP0 ;  /* 0x000000013f087887 */ /* 0x000fe40008000000 */
[----:B------:R-:W-:Y:S02]  /*1910*/  USEL UR18, UR18, URZ, UP0 ;  /* 0x0000003f12127287 */ /* 0x000fe40008000000 */
[----:B------:R-:W-:-:S06]  /*1920*/  ULOP3.LUT UR8, UR4, UR8, URZ, 0x3c, !UPT ;  /* 0x0000000804087292 */ /* 0x000fcc000f8e3c3f */
[----:B------:R-:W-:Y:S01]  /*1930*/  IMAD.U32 R9, RZ, RZ, UR8 ;  /* 0x00000008ff097e24 */ /* 0x000fe2000f8e00ff */
[----:B------:R-:W-:-:S06]  /*1940*/  UMOV UR8, 0x1 ;  /* 0x0000000100087882 */ /* 0x000fcc0000000000 */
.L_x_13:
[----:B------:R-:W-:-:S04]  /*1950*/  UISETP.LT.AND UP0, UPT, UR9, 0x1, UPT ;  /* 0x000000010900788c */ /* 0x000fc8000bf01270 */
[----:B------:R-:W-:-:S04]  /*1960*/  USEL UR12, UR9, 0x1, UP0 ;  /* 0x00000001090c7887 */ /* 0x000fc80008000000 */
[----:B------:R-:W-:-:S04]  /*1970*/  UIADD3 UR12, UR9, -UR12, URZ ;  /* 0x8000000c090c7290 */ /* 0x000fc8000fffe03f */
[----:B------:R-:W-:-:S06]  /*1980*/  UISETP.GE.AND UP0, UPT, UR12, 0x1, UPT ;  /* 0x000000010c00788c */ /* 0x000fcc000bf06270 */
[----:B------:R-:W-:-:S13]  /*1990*/  PLOP3.LUT P0, PT, PT, PT, UP0, 0x80, 0x0 ;  /* 0x000000000000781c */ /* 0x000fda0003f0f008 */
[----:B------:R-:W-:Y:S05]  /*19a0*/  @!P0 BRA `(.L_x_19) ;  /* 0x0000000400b48947 */ /* 0x000fea0003800000 */
[----:B01----:R-:W-:Y:S01]  /*19b0*/  IMAD.U32 R6, RZ, RZ, UR12 ;  /* 0x0000000cff067e24 */ /* 0x003fe2000f8e00ff */
[----:B------:R-:W-:Y:S01]  /*19c0*/  UMOV UR19, UR5 ;  /* 0x0000000500137c82 */ /* 0x000fe20008000000 */
[----:B------:R-:W-:-:S05]  /*19d0*/  ULDC UR20, c[0x0][0x50c] ;  /* 0x0001430000147ab9 */ /* 0x000fca0000000800 */
.L_x_27:
[----:B------:R-:W-:-:S13]  /*19e0*/  ISETP.NE.AND P1, PT, R80, 0x3, PT ;  /* 0x000000035000780c */ /* 0x000fda0003f25270 */
[----:B01----:R-:W-:Y:S05]  /*19f0*/  @!P1 BRA `(.L_x_20) ;  /* 0x0000000000049947 */ /* 0x003fea0003800000 */
[----:B------:R-:W-:Y:S01]  /*1a00*/  BPT.TRAP 0x1 ;  /* 0x000000040000795c */ /* 0x000fe20000300000 */
.L_x_20:
[----:B------:R-:W0:Y:S01]  /*1a10*/  S2UR UR12, SR_CgaCtaId ;  /* 0x00000000000c79c3 */ /* 0x000e220000008800 */
[----:B------:R-:W-:Y:S01]  /*1a20*/  UMOV UR10, 0x400 ;  /* 0x00000400000a7882 */ /* 0x000fe20000000000 */
[----:B------:R-:W-:Y:S01]  /*1a30*/  SHF.L.U32 R7, R9, 0x1f, RZ ;  /* 0x0000001f09077819 */ /* 0x000fe200000006ff */
[----:B0-----:R-:W-:-:S04]  /*1a40*/  ULEA UR10, UR12, UR10, 0x18 ;  /* 0x0000000a0c0a7291 */ /* 0x001fc8000f8ec03f */
[----:B------:R-:W-:-:S09]  /*1a50*/  ULEA UR12, UR18, UR10, 0x3 ;  /* 0x0000000a120c7291 */ /* 0x000fd2000f8e183f */
[----:B------:R0:W1:Y:S01]  /*1a60*/  SYNCS.PHASECHK.TRANS64.TRYWAIT P0, [UR12], R7 ;  /* 0x00000007ff0075a7 */ /* 0x000062000800014c */
[----:B------:R-:W-:Y:S05]  /*1a70*/  @!P1 BRA `(.L_x_21) ;  /* 0x0000000000049947 */ /* 0x000fea0003800000 */
[----:B------:R-:W-:Y:S01]  /*1a80*/  BPT.TRAP 0x1 ;  /* 0x000000040000795c */ /* 0x000fe20000300000 */
.L_x_21:
[----:B-1----:R-:W-:Y:S05]  /*1a90*/  @P0 BRA `(.L_x_22) ;  /* 0x0000000000080947 */ /* 0x002fea0003800000 */
[----:B------:R-:W1:Y:S02]  /*1aa0*/  SYNCS.PHASECHK.TRANS64.TRYWAIT P0, [UR12], R7 ;  /* 0x00000007ff0075a7 */ /* 0x000e64000800014c */
[----:B-1----:R-:W-:Y:S05]  /*1ab0*/  @!P0 BRA `(.L_x_23) ;  /* 0x0000005000208947 */ /* 0x002fea0003800000 */
.L_x_22:
[----:B------:R-:W-:Y:S01]  /*1ac0*/  UIADD3 UR12, UR10, 0x14100, URZ ;  /* 0x000141000a0c7890 */ /* 0x000fe2000fffe03f */
[----:B------:R-:W-:Y:S01]  /*1ad0*/  WARPGROUP.ARRIVE ;  /* 0x00000000000079c5 */ /* 0x000fe20000000000 */
[----:B------:R-:W-:Y:S02]  /*1ae0*/  UISETP.NE.AND UP0, UPT, UR7, URZ, UPT ;  /* 0x0000003f0700728c */ /* 0x000fe4000bf05270 */
[----:B------:R-:W-:Y:S02]  /*1af0*/  USHF.R.U32.HI UR12, URZ, 0x4, UR12 ;  /* 0x000000043f0c7899 */ /* 0x000fe4000801160c */
[----:B------:R-:W-:Y:S02]  /*1b00*/  USEL UR8, UR8, URZ, !UP0 ;  /* 0x0000003f08087287 */ /* 0x000fe4000c000000 */
[----:B------:R-:W-:Y:S02]  /*1b10*/  ULOP3.LUT UR12, UR12, 0x3fff, URZ, 0xc0, !UPT ;  /* 0x00003fff0c0c7892 */ /* 0x000fe4000f8ec03f */
[----:B------:R-:W-:-:S02]  /*1b20*/  UISETP.NE.U32.AND UP0, UPT, UR8, URZ, UPT ;  /* 0x0000003f0800728c */ /* 0x000fc4000bf05070 */
[----:B------:R-:W-:Y:S02]  /*1b30*/  ULOP3.LUT UR7, UR11, 0x10000, URZ, 0xfc, !UPT ;  /* 0x000100000b077892 */ /* 0x000fe4000f8efc3f */
[----:B------:R-:W-:Y:S02]  /*1b40*/  ULOP3.LUT UR8, UR12, 0x10000, URZ, 0xfc, !UPT ;  /* 0x000100000c087892 */ /* 0x000fe4000f8efc3f */
[----:B------:R-:W-:Y:S02]  /*1b50*/  ULEA UR7, UR18, UR7, 0xa ;  /* 0x0000000712077291 */ /* 0x000fe4000f8e503f */
[----:B------:R-:W-:Y:S01]  /*1b60*/  ULEA UR8, UR18, UR8, 0x9 ;  /* 0x0000000812087291 */ /* 0x000fe2000f8e483f */
[----:B------:R-:W-:Y:S01]  /*1b70*/  UMOV UR13, 0x40000040 ;  /* 0x40000040000d7882 */ /* 0x000fe20000000000 */
[----:B------:R-:W-:Y:S01]  /*1b80*/  UMOV UR15, 0x40000040 ;  /* 0x40000040000f7882 */ /* 0x000fe20000000000 */
[----:B------:R-:W-:Y:S02]  /*1b90*/  UIADD3 UR6, UR6, 0x4, URZ ;  /* 0x0000000406067890 */ /* 0x000fe4000fffe03f */
[----:B------:R-:W-:-:S02]  /*1ba0*/  UMOV UR12, UR7 ;  /* 0x00000007000c7c82 */ /* 0x000fc40008000000 */
[----:B------:R-:W-:Y:S02]  /*1bb0*/  UMOV UR14, UR8 ;  /* 0x00000008000e7c82 */ /* 0x000fe40008000000 */
[----:B------:R-:W-:Y:S01]  /*1bc0*/  QGMMA.64x64x32.F32.E4M3.E4M3 R24, gdesc[UR12], R24, UP0 ;  /* 0x00e000000c1879f3 */ /* 0x000fe2000bf00818 */
[----:B------:R-:W-:Y:S02]  /*1bd0*/  UIADD3 UR12, UR7, 0x2, URZ ;  /* 0x00000002070c7890 */ /* 0x000fe4000fffe03f */
[----:B------:R-:W-:Y:S01]  /*1be0*/  UIADD3 UR14, UR8, 0x2, URZ ;  /* 0x00000002080e7890 */ /* 0x000fe2000fffe03f */
[----:B------:R-:W-:Y:S01]  /*1bf0*/  UMOV UR13, 0x40000040 ;  /* 0x40000040000d7882 */ /* 0x000fe20000000000 */
[----:B------:R-:W-:Y:S01]  /*1c00*/  UMOV UR15, 0x40000040 ;  /* 0x40000040000f7882 */ /* 0x000fe20000000000 */
[----:B------:R-:W-:-:S06]  /*1c10*/  UISETP.NE.AND UP0, UPT, UR6, UR20, UPT ;  /* 0x000000140600728c */ /* 0x000fcc000bf05270 */
        /* <DEDUP_REMOVED lines=8> */
[----:B------:R-:W-:Y:S01]  /*1ca0*/  UMOV UR13, 0x40000040 ;  /* 0x40000040000d7882 */ /* 0x000fe20000000000 */
[----:B------:R-:W-:Y:S01]  /*1cb0*/  UMOV UR15, 0x40000040 ;  /* 0x40000040000f7882 */ /* 0x000fe20000000000 */
[----:B------:R-:W-:-:S06]  /*1cc0*/  USEL UR7, URZ, 0x1, UP0 ;  /* 0x000000013f077887 */ /* 0x000fcc0008000000 */
[----:B------:R-:W-:Y:S01]  /*1cd0*/  ISETP.NE.AND P0, PT, RZ, UR7, PT ;  /* 0x00000007ff007c0c */ /* 0x000fe2000bf05270 */
[----:B------:R-:W-:Y:S03]  /*1ce0*/  QGMMA.64x64x32.F32.E4M3.E4M3 R24, gdesc[UR12], R24, gsb0 ;  /* 0x00e000000c1879f3 */ /* 0x000fe60008000818 */
[----:B------:R-:W-:-:S09]  /*1cf0*/  WARPGROUP.DEPBAR.LE gsb0, 0x1 ;  /* 0x00008000000079c5 */ /* 0x000fd20000010100 */
[----:B------:R-:W-:Y:S05]  /*1d00*/  @!P0 BRA `(.L_x_24) ;  /* 0x0000000000888947 */ /* 0x000fea0003800000 */
[----:B------:R-:W-:Y:S02]  /*1d10*/  WARPGROUP.DEPBAR.LE gsb0, 0x0 ;  /* 0x00008000000079c5 */ /* 0x000fe40000010000 */
[----:B------:R-:W-:-:S01]  /*1d20*/  FADD R79, R24, R79 ;  /* 0x0000004f184f7221 */ /* 0x000fc20000000000 */
[----:B------:R-:W-:Y:S01]  /*1d30*/  FADD R78, R25, R78 ;  /* 0x0000004e194e7221 */ /* 0x000fe20000000000 */
        /* <DEDUP_REMOVED lines=30> */
[----:B------:R-:W-:-:S06]  /*1f20*/  UMOV UR6, URZ ;  /* 0x0000003f00067c82 */ /* 0x000fcc0008000000 */
.L_x_24:
[----:B------:R-:W-:Y:S05]  /*1f30*/  @!P1 BRA `(.L_x_25) ;  /* 0x0000000000049947 */ /* 0x000fea0003800000 */
[----:B------:R-:W-:Y:S01]  /*1f40*/  BPT.TRAP 0x1 ;  /* 0x000000040000795c */ /* 0x000fe20000300000 */
.L_x_25:
[----:B------:R-:W-:Y:S01]  /*1f50*/  ULEA UR8, UR19, UR10, 0x3 ;  /* 0x0000000a13087291 */ /* 0x000fe2000f8e183f */
[----:B------:R-:W-:-:S03]  /*1f60*/  ISETP.GT.U32.AND P0, PT, R4, 0x1, PT ;  /* 0x000000010400780c */ /* 0x000fc60003f04070 */
[----:B------:R-:W-:-:S04]  /*1f70*/  UIADD3 UR8, UR8, 0x28, URZ ;  /* 0x0000002808087890 */ /* 0x000fc8000fffe03f */
[----:B------:R-:W-:-:S09]  /*1f80*/  UPRMT UR8, URZ, 0x654, UR8 ;  /* 0x000006543f087896 */ /* 0x000fd20008000008 */
[----:B------:R-:W-:Y:S01]  /*1f90*/  SYNCS.ARRIVE.TRANS64.RED.A1T0 RZ, [UR8], RZ ;  /* 0x000000ffffff79a7 */ /* 0x000fe20008100408 */
[----:B------:R-:W-:Y:S05]  /*1fa0*/  @P0 BRA `(.L_x_26) ;  /* 0x0000000000040947 */ /* 0x000fea0003800000 */
[----:B------:R-:W-:Y:S01]  /*1fb0*/  BPT.TRAP 0x1 ;  /* 0x000000040000795c */ /* 0x000fe20000300000 */
.L_x_26:
[----:B------:R-:W-:Y:S01]  /*1fc0*/  UIADD3 UR18, UR18, 0x1, URZ ;  /* 0x0000000112127890 */ /* 0x000fe2000fffe03f */
[C---:B------:R-:W-:Y:S01]  /*1fd0*/  ISETP.GT.AND P0, PT, R6.reuse, 0x1, PT ;  /* 0x000000010600780c */ /* 0x040fe20003f04270 */
[----:B------:R-:W-:Y:S01]  /*1fe0*/  UIADD3 UR19, UR19, 0x1, URZ ;  /* 0x0000000113137890 */ /* 0x000fe2000fffe03f */
[----:B------:R-:W-:Y:S01]  /*1ff0*/  VIADD R6, R6, 0xffffffff ;  /* 0xffffffff06067836 */ /* 0x000fe20000000000 */
[----:B------:R-:W-:Y:S02]  /*2000*/  UISETP.NE.AND UP0, UPT, UR18, 0x5, UPT ;  /* 0x000000051200788c */ /* 0x000fe4000bf05270 */
[----:B------:R-:W-:Y:S02]  /*2010*/  UISETP.NE.AND UP1, UPT, UR19, 0x5, UPT ;  /* 0x000000051300788c */ /* 0x000fe4000bf25270 */
[----:B------:R-:W-:Y:S02]  /*2020*/  USEL UR8, URZ, 0x1, UP0 ;  /* 0x000000013f087887 */ /* 0x000fe40008000000 */
[----:B------:R-:W-:-:S02]  /*2030*/  USEL UR18, UR18, URZ, UP0 ;  /* 0x0000003f12127287 */ /* 0x000fc40008000000 */
[----:B------:R-:W-:Y:S02]  /*2040*/  USEL UR19, UR19, URZ, UP1 ;  /* 0x0000003f13137287 */ /* 0x000fe40008800000 */
[----:B------:R-:W-:Y:S01]  /*2050*/  LOP3.LUT R9, R9, UR8, RZ, 0x3c, !PT ;  /* 0x0000000809097c12 */ /* 0x000fe2000f8e3cff */
[----:B------:R-:W-:Y:S01]  /*2060*/  UMOV UR8, 0x1 ;  /* 0x0000000100087882 */ /* 0x000fe20000000000 */
[----:B------:R-:W-:Y:S08]  /*2070*/  @P0 BRA `(.L_x_27) ;  /* 0xfffffff800580947 */ /* 0x000ff0000383ffff */
.L_x_19:
[----:B------:R-:W-:Y:S01]  /*2080*/  UISETP.NE.AND UP0, UPT, UR6, URZ, UPT ;  /* 0x0000003f0600728c */ /* 0x000fe2000bf05270 */
[----:B01----:R-:W0:Y:S03]  /*2090*/  LDC R6, c[0x0][0x28c] ;  /* 0x0000a300ff067b82 */ /* 0x003e260000000800 */
[----:B------:R-:W-:-:S06]  /*20a0*/  USEL UR6, URZ, 0x1, !UP0 ;  /* 0x000000013f067887 */ /* 0x000fcc000c000000 */
[----:B------:R-:W-:Y:S02]  /*20b0*/  ISETP.NE.AND P0, PT, RZ, UR6, PT ;  /* 0x00000006ff007c0c */ /* 0x000fe4000bf05270 */
[----:B0-----:R-:W-:-:S11]  /*20c0*/  ISETP.GE.AND P1, PT, R6, 0x1, PT ;  /* 0x000000010600780c */ /* 0x001fd60003f26270 */
[----:B------:R-:W-:Y:S05]  /*20d0*/  @!P0 BRA `(.L_x_28) ;  /* 0x0000000000848947 */ /* 0x000fea0003800000 */
[----:B------:R-:W-:Y:S02]  /*20e0*/  WARPGROUP.DEPBAR.LE gsb0, 0x0 ;  /* 0x00008000000079c5 */ /* 0x000fe40000010000 */
[----:B------:R-:W-:Y:S01]  /*20f0*/  FADD R79, R24, R79 ;  /* 0x0000004f184f7221 */ /* 0x000fe20000000000 */
        /* <DEDUP_REMOVED lines=30> */
[----:B------:R-:W-:-:S07]  /*22e0*/  FADD R14, R14, R55 ;  /* 0x000000370e0e7221 */ /* 0x000fce0000000000 */
.L_x_28:
[----:B------:R-:W-:Y:S02]  /*22f0*/  WARPGROUP.DEPBAR.LE gsb0, 0x0 ;  /* 0x00008000000079c5 */ /* 0x000fe40000010000 */
[----:B------:R-:W-:Y:S05]  /*2300*/  @!P1 BRA `(.L_x_29) ;  /* 0x0000000000409947 */ /* 0x000fea0003800000 */
[----:B------:R-:W-:-:S13]  /*2310*/  ISETP.NE.AND P0, PT, R80, 0x3, PT ;  /* 0x000000035000780c */ /* 0x000fda0003f05270 */
[----:B------:R-:W-:Y:S05]  /*2320*/  @!P0 BRA `(.L_x_30) ;  /* 0x0000000000048947 */ /* 0x000fea0003800000 */
[----:B------:R-:W-:Y:S01]  /*2330*/  BPT.TRAP 0x1 ;  /* 0x000000040000795c */ /* 0x000fe20000300000 */
.L_x_30:
[----:B------:R-:W-:Y:S01]  /*2340*/  UISETP.LT.AND UP0, UPT, UR9, 0x1, UPT ;  /* 0x000000010900788c */ /* 0x000fe2000bf01270 */
[----:B------:R-:W-:-:S03]  /*2350*/  ISETP.GT.U32.AND P0, PT, R4, 0x1, PT ;  /* 0x000000010400780c */ /* 0x000fc60003f04070 */
[----:B------:R-:W-:-:S04]  /*2360*/  USEL UR8, UR9, 0x1, UP0 ;  /* 0x0000000109087887 */ /* 0x000fc80008000000 */
[----:B------:R-:W-:-:S04]  /*2370*/  UIADD3 UR8, UR5, UR9, -UR8 ;  /* 0x0000000905087290 */ /* 0x000fc8000fffe808 */
[----:B------:R-:W-:-:S04]  /*2380*/  UIMAD.WIDE.U32 UR6, UR8, -0x33333333, URZ ;  /* 0xcccccccd080678a5 */ /* 0x000fc8000f8e003f */
[----:B------:R-:W-:-:S04]  /*2390*/  USHF.R.U32.HI UR6, URZ, 0x2, UR7 ;  /* 0x000000023f067899 */ /* 0x000fc80008011607 */
[----:B------:R-:W-:-:S04]  /*23a0*/  UIMAD UR8, UR6, -0x5, UR8 ;  /* 0xfffffffb060878a4 */ /* 0x000fc8000f8e0208 */
[----:B------:R-:W-:-:S04]  /*23b0*/  ULEA UR8, UR8, UR10, 0x3 ;  /* 0x0000000a08087291 */ /* 0x000fc8000f8e183f */
[----:B------:R-:W-:-:S04]  /*23c0*/  UIADD3 UR8, UR8, 0x28, URZ ;  /* 0x0000002808087890 */ /* 0x000fc8000fffe03f */
[----:B------:R-:W-:-:S09]  /*23d0*/  UPRMT UR8, URZ, 0x654, UR8 ;  /* 0x000006543f087896 */ /* 0x000fd20008000008 */
[----:B------:R-:W-:Y:S01]  /*23e0*/  SYNCS.ARRIVE.TRANS64.RED.A1T0 RZ, [UR8], RZ ;  /* 0x000000ffffff79a7 */ /* 0x000fe20008100408 */
[----:B------:R-:W-:Y:S05]  /*23f0*/  @P0 BRA `(.L_x_29) ;  /* 0x0000000000040947 */ /* 0x000fea0003800000 */
[----:B------:R-:W-:Y:S01]  /*2400*/  BPT.TRAP 0x1 ;  /* 0x000000040000795c */ /* 0x000fe20000300000 */
.L_x_29:
[----:B------:R-:W0:Y:S01]  /*2410*/  LDC R24, c[0x0][0x288] ;  /* 0x0000a200ff187b82 */ /* 0x000e220000000800 */
[--C-:B------:R-:W-:Y:S01]  /*2420*/  SHF.R.U32.HI R6, RZ, 0x2, R2.reuse ;  /* 0x00000002ff067819 */ /* 0x100fe20000011602 */
[----:B------:R-:W-:Y:S01]  /*2430*/  IMAD.SHL.U32 R17, R12, 0x40, RZ ;  /* 0x000000400c117824 */ /* 0x000fe200078e00ff */
[----:B------:R-:W-:Y:S01]  /*2440*/  SHF.R.U32.HI R9, RZ, 0x7, R2 ;  /* 0x00000007ff097819 */ /* 0x000fe20000011602 */
[----:B------:R-:W-:Y:S01]  /*2450*/  UIADD3 UR5, UR9, UR5, URZ ;  /* 0x0000000509057290 */ /* 0x000fe2000fffe03f */
[----:B------:R-:W-:Y:S01]  /*2460*/  LOP3.LUT R7, R6, 0x7, RZ, 0xc0, !PT ;  /* 0x0000000706077812 */ /* 0x000fe200078ec0ff */
[C---:B------:R-:W-:Y:S01]  /*2470*/  IMAD.SHL.U32 R12, R2.reuse, 0x2, RZ ;  /* 0x00000002020c7824 */ /* 0x040fe200078e00ff */
[----:B------:R-:W-:Y:S01]  /*2480*/  LOP3.LUT R6, R9, 0x1, RZ, 0xc0, !PT ;  /* 0x0000000109067812 */ /* 0x000fe200078ec0ff */
[----:B------:R-:W-:Y:S01]  /*2490*/  UISETP.GT.U32.AND UP0, UPT, UR5, 0x4, UPT ;  /* 0x000000040500788c */ /* 0x000fe2000bf04070 */
[C---:B------:R-:W-:Y:S01]  /*24a0*/  LOP3.LUT R13, R2.reuse, 0x3, RZ, 0xc0, !PT ;  /* 0x00000003020d7812 */ /* 0x040fe200078ec0ff */
[----:B------:R-:W-:Y:S01]  /*24b0*/  ULDC UR12, c[0x0][0x284] ;  /* 0x0000a100000c7ab9 */ /* 0x000fe20000000800 */
[----:B------:R-:W-:Y:S01]  /*24c0*/  LOP3.LUT R8, R2, 0x60, RZ, 0xc0, !PT ;  /* 0x0000006002087812 */ /* 0x000fe200078ec0ff */
[----:B------:R-:W-:Y:S01]  /*24d0*/  IMAD.SHL.U32 R26, R6, 0x40, RZ ;  /* 0x00000040061a7824 */ /* 0x000fe200078e00ff */
[----:B------:R-:W-:Y:S01]  /*24e0*/  UISETP.LT.U32.AND UP0, UPT, UR9, 0x5, UP0 ;  /* 0x000000050900788c */ /* 0x000fe20008701070 */
[----:B------:R-:W-:Y:S01]  /*24f0*/  SHF.R.S32.HI R32, RZ, 0x1f, R69 ;  /* 0x0000001fff207819 */ /* 0x000fe20000011445 */
[----:B------:R-:W-:Y:S01]  /*2500*/  UISETP.GE.U32.AND UP1, UPT, UR9, 0x5, UPT ;  /* 0x000000050900788c */ /* 0x000fe2000bf26070 */
[----:B------:R-:W-:Y:S01]  /*2510*/  SHF.R.U32.HI R8, RZ, 0x1, R8 ;  /* 0x00000001ff087819 */ /* 0x000fe20000011608 */
[----:B------:R-:W-:Y:S01]  /*2520*/  ULDC.64 UR10, c[0x0][0x5d0] ;  /* 0x00017400000a7ab9 */ /* 0x000fe20000000a00 */
[--C-:B------:R-:W-:Y:S01]  /*2530*/  LOP3.LUT R9, R26, 0x40, R7.reuse, 0xe2, !PT ;  /* 0x000000401a097812 */ /* 0x100fe200078ee207 */
[----:B------:R-:W-:Y:S01]  /*2540*/  UIMAD.WIDE.U32 UR6, UR5, -0x33333333, URZ ;  /* 0xcccccccd050678a5 */ /* 0x000fe2000f8e003f */
[----:B------:R-:W-:Y:S01]  /*2550*/  IADD3 R25, RZ, -R8, -R7 ;  /* 0x80000008ff197210 */ /* 0x000fe20007ffe807 */
[----:B------:R-:W-:Y:S01]  /*2560*/  USEL UR8, URZ, 0x1, !UP0 ;  /* 0x000000013f087887 */ /* 0x000fe2000c000000 */
[----:B------:R-:W-:Y:S01]  /*2570*/  LOP3.LUT R12, R17, 0x6, R12, 0xf8, !PT ;  /* 0x00000006110c7812 */ /* 0x000fe200078ef80c */
[----:B------:R-:W-:Y:S01]  /*2580*/  USHF.R.U32.HI UR6, URZ, 0x2, UR7 ;  /* 0x000000023f067899 */ /* 0x000fe20008011607 */
[----:B0-----:R-:W-:Y:S01]  /*2590*/  IMAD R26, R13, -0x2, R24 ;  /* 0xfffffffe0d1a7824 */ /* 0x001fe200078e0218 */
[----:B------:R-:W-:Y:S01]  /*25a0*/  ISETP.GE.AND P0, PT, R17, R24, PT ;  /* 0x000000181100720c */ /* 0x000fe20003f06270 */
[----:B------:R-:W-:Y:S01]  /*25b0*/  IMAD.SHL.U32 R24, R16, 0x80, RZ ;  /* 0x0000008010187824 */ /* 0x000fe200078e00ff */
[----:B------:R-:W-:Y:S01]  /*25c0*/  SHF.R.S32.HI R13, RZ, 0x1f, R12 ;  /* 0x0000001fff0d7819 */ /* 0x000fe2000001140c */
[----:B------:R-:W-:Y:S01]  /*25d0*/  IMAD R25, R6, -0x40, R25 ;  /* 0xffffffc006197824 */ /* 0x000fe200078e0219 */
[----:B------:R-:W-:Y:S01]  /*25e0*/  ULOP3.LUT UR4, UR4, UR8, URZ, 0x3c, !UPT ;  /* 0x0000000804047292 */ /* 0x000fe2000f8e3c3f */
[----:B------:R-:W-:Y:S01]  /*25f0*/  IMAD R6, R32, UR10, RZ ;  /* 0x0000000a20067c24 */ /* 0x000fe2000f8e02ff */
[----:B------:R-:W-:Y:S01]  /*2600*/  ISETP.GE.OR P0, PT, R24, UR12, P0 ;  /* 0x0000000c18007c0c */ /* 0x000fe20008706670 */
[----:B------:R-:W-:Y:S01]  /*2610*/  IMAD.WIDE R28, R16, 0x80, RZ ;  /* 0x00000080101c7825 */ /* 0x000fe200078e02ff */
[----:B------:R-:W-:Y:S01]  /*2620*/  UIMAD UR5, UR6, -0x5, UR5 ;  /* 0xfffffffb060578a4 */ /* 0x000fe2000f8e0205 */
[----:B------:R-:W-:Y:S01]  /*2630*/  IADD3 R25, -R24, UR12, R25 ;  /* 0x0000000c18197c10 */ /* 0x000fe2000fffe119 */
[----:B------:R-:W-:Y:S01]  /*2640*/  @UP1 ULOP3.LUT UR4, UR4, 0x1, UR6, 0x78, !UPT ;  /* 0x0000000104041892 */ /* 0x000fe2000f8e7806 */
[C---:B------:R-:W-:Y:S01]  /*2650*/  IMAD R27, R69.reuse, UR11, R6 ;  /* 0x0000000b451b7c24 */ /* 0x040fe2000f8e0206 */
[----:B------:R-:W-:Y:S01]  /*2660*/  LOP3.LUT R33, R28, R9, R8, 0xfe, !PT ;  /* 0x000000091c217212 */ /* 0x000fe200078efe08 */
[----:B------:R-:W-:-:S04]  /*2670*/  IMAD.WIDE.U32 R6, R69, UR10, R12 ;  /* 0x0000000a45067c25 */ /* 0x000fc8000f8e000c */
[----:B------:R-:W-:Y:S02]  /*2680*/  IMAD.IADD R7, R7, 0x1, R27 ;  /* 0x0000000107077824 */ /* 0x000fe400078e021b */
[----:B------:R-:W-:Y:S02]  /*2690*/  IMAD.IADD R26, R26, 0x1, -R17 ;  /* 0x000000011a1a7824 */ /* 0x000fe400078e0a11 */
[----:B------:R-:W-:Y:S01]  /*26a0*/  IMAD.MOV.U32 R24, RZ, RZ, -0x1 ;  /* 0xffffffffff187424 */ /* 0x000fe200078e00ff */
[----:B------:R-:W-:Y:S06]  /*26b0*/  @P0 BRA `(.L_x_31) ;  /* 0x0000002400940947 */ /* 0x000fec0003800000 */
[----:B------:R-:W0:Y:S01]  /*26c0*/  LDC.64 R30, c[0x0][0x5c8] ;  /* 0x00017200ff1e7b82 */ /* 0x000e220000000a00 */
[----:B------:R-:W-:Y:S01]  /*26d0*/  ULDC.64 UR6, c[0x0][0x5c0] ;  /* 0x0001700000067ab9 */ /* 0x000fe20000000a00 */
[----:B------:R-:W-:Y:S01]  /*26e0*/  BSSY B0, `(.L_x_31) ;  /* 0x0000262000007945 */ /* 0x000fe20003800000 */
[-C--:B0-----:R-:W-:Y:S02]  /*26f0*/  IMAD R8, R29, R30.reuse, RZ ;  /* 0x0000001e1d087224 */ /* 0x081fe400078e02ff */
[----:B------:R-:W-:-:S04]  /*2700*/  IMAD.WIDE.U32 R6, R33, R30, R6 ;  /* 0x0000001e21067225 */ /* 0x000fc800078e0006 */
[----:B------:R-:W-:Y:S01]  /*2710*/  IMAD R17, R33, R31, R8 ;  /* 0x0000001f21117224 */ /* 0x000fe200078e0208 */
[----:B------:R-:W-:Y:S02]  /*2720*/  LEA R9, P0, R30, R6, 0x3 ;  /* 0x000000061e097211 */ /* 0x000fe400078018ff */
[----:B------:R-:W-:Y:S01]  /*2730*/  IADD3 R8, P1, R6, UR6, RZ ;  /* 0x0000000606087c10 */ /* 0x000fe2000ff3e0ff */
[----:B------:R-:W-:Y:S01]  /*2740*/  IMAD.IADD R17, R7, 0x1, R17 ;  /* 0x0000000107117824 */ /* 0x000fe200078e0211 */
[----:B------:R-:W-:-:S04]  /*2750*/  IADD3 R6, P2, R9, UR6, RZ ;  /* 0x0000000609067c10 */ /* 0x000fc8000ff5e0ff */
[----:B------:R-:W-:Y:S02]  /*2760*/  LEA.HI.X R7, R30, R17, R31, 0x3, P0 ;  /* 0x000000111e077211 */ /* 0x000fe400000f1c1f */
[----:B----45:R-:W-:Y:S02]  /*2770*/  FSETP.NEU.AND P0, PT, R10, RZ, PT ;  /* 0x000000ff0a00720b */ /* 0x030fe40003f0d000 */
[----:B------:R-:W-:Y:S02]  /*2780*/  IADD3.X R9, R17, UR7, RZ, P1, !PT ;  /* 0x0000000711097c10 */ /* 0x000fe40008ffe4ff */
[----:B------:R-:W-:-:S09]  /*2790*/  IADD3.X R7, R7, UR7, RZ, P2, !PT ;  /* 0x0000000707077c10 */ /* 0x000fd200097fe4ff */
[----:B------:R-:W-:Y:S05]  /*27a0*/  @!P0 BRA `(.L_x_32) ;  /* 0x0000001c00148947 */ /* 0x000fea0003800000 */
[----:B------:R-:W-:Y:S01]  /*27b0*/  ULDC.64 UR6, c[0x0][0x5b8] ;  /* 0x00016e0000067ab9 */ /* 0x000fe20000000a00 */
[----:B------:R-:W-:Y:S01]  /*27c0*/  ISETP.GE.AND P0, PT, R26, 0x1, PT ;  /* 0x000000011a00780c */ /* 0x000fe20003f06270 */
[----:B------:R-:W-:Y:S01]  /*27d0*/  IMAD R30, R32, UR6, RZ ;  /* 0x00000006201e7c24 */ /* 0x000fe2000f8e02ff */
[----:B------:R-:W-:Y:S01]  /*27e0*/  ULDC.64 UR10, c[0x0][0x5a8] ;  /* 0x00016a00000a7ab9 */ /* 0x000fe20000000a00 */
[----:B------:R-:W-:Y:S01]  /*27f0*/  IMAD.WIDE.U32 R16, R69, UR6, R12 ;  /* 0x0000000645107c25 */ /* 0x000fe2000f8e000c */
[----:B------:R-:W-:Y:S01]  /*2800*/  ISETP.LT.OR P3, PT, R25, 0x1, !P0 ;  /* 0x000000011900780c */ /* 0x000fe20004761670 */
[----:B------:R-:W-:Y:S02]  /*2810*/  BSSY B1, `(.L_x_33) ;  /* 0x000000c000017945 */ /* 0x000fe40003800000 */
[----:B------:R-:W-:Y:S01]  /*2820*/  IMAD R69, R69, UR7, R30 ;  /* 0x0000000745457c24 */ /* 0x000fe2000f8e021e */
[----:B------:R-:W-:Y:S02]  /*2830*/  ULDC.64 UR6, c[0x0][0x5b0] ;  /* 0x00016c0000067ab9 */ /* 0x000fe40000000a00 */
[----:B------:R-:W-:-:S02]  /*2840*/  IMAD R27, R29, UR6, RZ ;  /* 0x000000061d1b7c24 */ /* 0x000fc4000f8e02ff */
[----:B------:R-:W-:Y:S02]  /*2850*/  IMAD.IADD R17, R17, 0x1, R69 ;  /* 0x0000000111117824 */ /* 0x000fe400078e0245 */
[C---:B------:R-:W-:Y:S02]  /*2860*/  IMAD R27, R33.reuse, UR7, R27 ;  /* 0x00000007211b7c24 */ /* 0x040fe4000f8e021b */
[----:B------:R-:W-:-:S03]  /*2870*/  IMAD.WIDE.U32 R12, R33, UR6, R16 ;  /* 0x00000006210c7c25 */ /* 0x000fc6000f8e0010 */
[----:B------:R-:W-:-:S04]  /*2880*/  IADD3 R12, P1, R12, UR10, RZ ;  /* 0x0000000a0c0c7c10 */ /* 0x000fc8000ff3e0ff */
[--C-:B------:R-:W-:Y:S02]  /*2890*/  IADD3.X R13, R13, UR11, R27.reuse, P1, !PT ;  /* 0x0000000b0d0d7c10 */ /* 0x100fe40008ffe41b */
[----:B------:R-:W-:Y:S01]  /*28a0*/  PRMT R27, RZ, 0x7610, R27 ;  /* 0x00007610ff1b7816 */ /* 0x000fe2000000001b */
[----:B------:R-:W-:Y:S06]  /*28b0*/  @P3 BRA `(.L_x_34) ;  /* 0x0000000000043947 */ /* 0x000fec0003800000 */
[----:B------:R0:W5:Y:S02]  /*28c0*/  LDG.E.U8 R27, desc[UR16][R12.64] ;  /* 0x000000100c1b7981 */ /* 0x000164000c1e1100 */
.L_x_34:
[----:B------:R-:W-:Y:S05]  /*28d0*/  BSYNC B1 ;  /* 0x0000000000017941 */ /* 0x000fea0003800000 */
.L_x_33:
[----:B-----5:R-:W-:Y:S01]  /*28e0*/  LOP3.LUT R27, R27, 0xff, RZ, 0xc0, !PT ;  /* 0x000000ff1b1b7812 */ /* 0x020fe200078ec0ff */
[----:B------:R-:W-:Y:S01]  /*28f0*/  BSSY B1, `(.L_x_35) ;  /* 0x000000c000017945 */ /* 0x000fe20003800000 */
[----:B------:R-:W-:Y:S02]  /*2900*/  ISETP.GE.AND P1, PT, R26, 0x2, PT ;  /* 0x000000021a00780c */ /* 0x000fe40003f26270 */
[----:B------:R-:W-:Y:S02]  /*2910*/  F2FP.F16.E4M3.UNPACK_B R27, R27 ;  /* 0x0000001bff1b723e */ /* 0x000fe400020006ff */
[----:B------:R-:W-:-:S03]  /*2920*/  ISETP.LT.OR P2, PT, R25, 0x1, !P1 ;  /* 0x000000011900780c */ /* 0x000fc60004f41670 */
[----:B------:R-:W-:-:S05]  /*2930*/  HADD2.F32 R27, -RZ, R27.H0_H0 ;  /* 0x2000001bff1b7230 */ /* 0x000fca0000004100 */
[----:B------:R-:W-:Y:S01]  /*2940*/  FMUL R30, R27, R10 ;  /* 0x0000000a1b1e7220 */ /* 0x000fe20000400000 */
[----:B------:R-:W-:-:S03]  /*2950*/  PRMT R27, RZ, 0x7610, R27 ;  /* 0x00007610ff1b7816 */ /* 0x000fc6000000001b */
[----:B--2---:R-:W-:-:S05]  /*2960*/  FFMA R30, R79, R3, R30 ;  /* 0x000000034f1e7223 */ /* 0x004fca000000001e */
[----:B------:R-:W-:-:S05]  /*2970*/  F2FP.SATFINITE.E4M3.F32.PACK_AB_MERGE_C R31, RZ, R30, RZ ;  /* 0x0000001eff1f723e */ /* 0x000fca00048070ff */
[----:B------:R1:W-:Y:S01]  /*2980*/  @!P3 STG.E.U8 desc[UR16][R8.64], R31 ;  /* 0x0000001f0800b986 */ /* 0x0003e2000c101110 */
[----:B------:R-:W-:Y:S05]  /*2990*/  @P2 BRA `(.L_x_36) ;  /* 0x0000000000042947 */ /* 0x000fea0003800000 */
[----:B------:R2:W5:Y:S02]  /*29a0*/  LDG.E.U8 R27, desc[UR16][R12.64+0x1] ;  /* 0x000001100c1b7981 */ /* 0x000564000c1e1100 */
.L_x_36:
[----:B------:R-:W-:Y:S05]  /*29b0*/  BSYNC B1 ;  /* 0x0000000000017941 */ /* 0x000fea0003800000 */
.L_x_35:
[----:B-----5:R-:W-:Y:S01]  /*29c0*/  LOP3.LUT R27, R27, 0xff, RZ, 0xc0, !PT ;  /* 0x000000ff1b1b7812 */ /* 0x020fe200078ec0ff */
[----:B------:R-:W-:Y:S01]  /*29d0*/  BSSY B1, `(.L_x_37) ;  /* 0x0000012000017945 */ /* 0x000fe20003800000 */
[----:B-1----:R-:W-:Y:S02]  /*29e0*/  IADD3 R31, P3, R33, 0x8, RZ ;  /* 0x00000008211f7810 */ /* 0x002fe40007f7e0ff */
[----:B------:R-:W-:Y:S02]  /*29f0*/  F2FP.F16.E4M3.UNPACK_B R27, R27 ;  /* 0x0000001bff1b723e */ /* 0x000fe400020006ff */
[----:B------:R-:W-:Y:S01]  /*2a00*/  ISETP.LT.OR P0, PT, R25, 0x9, !P0 ;  /* 0x000000091900780c */ /* 0x000fe20004701670 */
[----:B------:R-:W-:Y:S02]  /*2a10*/  IMAD.X R28, RZ, RZ, R29, P3 ;  /* 0x000000ffff1c7224 */ /* 0x000fe400018e061d */
[----:B------:R-:W-:Y:S02]  /*2a20*/  HADD2.F32 R27, -RZ, R27.H0_H0 ;  /* 0x2000001bff1b7230 */ /* 0x000fe40000004100 */
[----:B------:R-:W-:-:S02]  /*2a30*/  IMAD R28, R28, UR6, RZ ;  /* 0x000000061c1c7c24 */ /* 0x000fc4000f8e02ff */
[----:B------:R-:W-:-:S04]  /*2a40*/  IMAD.WIDE.U32 R16, R31, UR6, R16 ;  /* 0x000000061f107c25 */ /* 0x000fc8000f8e0010 */
[----:B------:R-:W-:Y:S01]  /*2a50*/  FMUL R27, R27, R10 ;  /* 0x0000000a1b1b7220 */ /* 0x000fe20000400000 */
[----:B------:R-:W-:-:S03]  /*2a60*/  IMAD R31, R31, UR7, R28 ;  /* 0x000000071f1f7c24 */ /* 0x000fc6000f8e021c */
[----:B------:R-:W-:Y:S01]  /*2a70*/  FFMA R27, R78, R3, R27 ;  /* 0x000000034e1b7223 */ /* 0x000fe2000000001b */
[----:B------:R-:W-:-:S04]  /*2a80*/  IADD3 R16, P3, R16, UR10, RZ ;  /* 0x0000000a10107c10 */ /* 0x000fc8000ff7e0ff */
[----:B------:R-:W-:Y:S02]  /*2a90*/  F2FP.SATFINITE.E4M3.F32.PACK_AB_MERGE_C R29, RZ, R27, RZ ;  /* 0x0000001bff1d723e */ /* 0x000fe400048070ff */
[----:B------:R-:W-:Y:S02]  /*2aa0*/  IADD3.X R17, R17, UR11, R31, P3, !PT ;  /* 0x0000000b11117c10 */ /* 0x000fe40009ffe41f */
[----:B------:R-:W-:Y:S01]  /*2ab0*/  PRMT R27, RZ, 0x7610, R27 ;  /* 0x00007610ff1b7816 */ /* 0x000fe2000000001b */
[----:B------:R1:W-:Y:S01]  /*2ac0*/  @!P2 STG.E.U8 desc[UR16][R8.64+0x1], R29 ;  /* 0x0000011d0800a986 */ /* 0x0003e2000c101110 */
[----:B------:R-:W-:Y:S05]  /*2ad0*/  @P0 BRA `(.L_x_38) ;  /* 0x0000000000040947 */ /* 0x000fea0003800000 */
[----:B------:R3:W5:Y:S02]  /*2ae0*/  LDG.E.U8 R27, desc[UR16][R16.64] ;  /* 0x00000010101b7981 */ /* 0x000764000c1e1100 */
.L_x_38:
[----:B------:R-:W-:Y:S05]  /*2af0*/  BSYNC B1 ;  /* 0x0000000000017941 */ /* 0x000fea0003800000 */
.L_x_37:
[----:B-----5:R-:W-:Y:S01]  /*2b00*/  LOP3.LUT R27, R27, 0xff, RZ, 0xc0, !PT ;  /* 0x000000ff1b1b7812 */ /* 0x020fe200078ec0ff */
[----:B------:R-:W-:Y:S01]  /*2b10*/  BSSY B1, `(.L_x_39) ;  /* 0x000000b000017945 */ /* 0x000fe20003800000 */
[----:B------:R-:W-:Y:S02]  /*2b20*/  ISETP.LT.OR P1, PT, R25, 0x9, !P1 ;  /* 0x000000091900780c */ /* 0x000fe40004f21670 */
[----:B------:R-:W-:-:S05]  /*2b30*/  F2FP.F16.E4M3.UNPACK_B R27, R27 ;  /* 0x0000001bff1b723e */ /* 0x000fca00020006ff */
[----:B------:R-:W-:-:S05]  /*2b40*/  HADD2.F32 R27, -RZ, R27.H0_H0 ;  /* 0x2000001bff1b7230 */ /* 0x000fca0000004100 */
[----:B------:R-:W-:Y:S01]  /*2b50*/  FMUL R28, R27, R10 ;  /* 0x0000000a1b1c7220 */ /* 0x000fe20000400000 */
[----:B------:R-:W-:-:S03]  /*2b60*/  PRMT R27, RZ, 0x7610, R27 ;  /* 0x00007610ff1b7816 */ /* 0x000fc6000000001b */
[----:B------:R-:W-:-:S05]  /*2b70*/  FFMA R28, R77, R3, R28 ;  /* 0x000000034d1c7223 */ /* 0x000fca000000001c */
[----:B-1----:R-:W-:-:S05]  /*2b80*/  F2FP.SATFINITE.E4M3.F32.PACK_AB_MERGE_C R29, RZ, R28, RZ ;  /* 0x0000001cff1d723e */ /* 0x002fca00048070ff */
[----:B------:R1:W-:Y:S01]  /*2b90*/  @!P0 STG.E.U8 desc[UR16][R6.64], R29 ;  /* 0x0000001d06008986 */ /* 0x0003e2000c101110 */
[----:B------:R-:W-:Y:S05]  /*2ba0*/  @P1 BRA `(.L_x_40) ;  /* 0x0000000000041947 */ /* 0x000fea0003800000 */
[----:B------:R4:W5:Y:S02]  /*2bb0*/  LDG.E.U8 R27, desc[UR16][R16.64+0x1] ;  /* 0x00000110101b7981 */ /* 0x000964000c1e1100 */
.L_x_40:
[----:B------:R-:W-:Y:S05]  /*2bc0*/  BSYNC B1 ;  /* 0x0000000000017941 */ /* 0x000fea0003800000 */
.L_x_39:
[----:B-----5:R-:W-:Y:S01]  /*2bd0*/  LOP3.LUT R27, R27, 0xff, RZ, 0xc0, !PT ;  /* 0x000000ff1b1b7812 */ /* 0x020fe200078ec0ff */
[----:B------:R-:W-:Y:S01]  /*2be0*/  BSSY B1, `(.L_x_41) ;  /* 0x000000c000017945 */ /* 0x000fe20003800000 */
[----:B------:R-:W-:Y:S02]  /*2bf0*/  ISETP.GE.AND P0, PT, R26, 0x9, PT ;  /* 0x000000091a00780c */ /* 0x000fe40003f06270 */
[----:B------:R-:W-:Y:S02]  /*2c00*/  F2FP.F16.E4M3.UNPACK_B R27, R27 ;  /* 0x0000001bff1b723e */ /* 0x000fe400020006ff */
[----:B------:R-:W-:-:S03]  /*2c10*/  ISETP.LT.OR P2, PT, R25, 0x1, !P0 ;  /* 0x000000011900780c */ /* 0x000fc60004741670 */
[----:B------:R-:W-:-:S05]  /*2c20*/  HADD2.F32 R27, -RZ, R27.H0_H0 ;  /* 0x2000001bff1b7230 */ /* 0x000fca0000004100 */
[----:B------:R-:W-:-:S04]  /*2c30*/  FMUL R27, R27, R10 ;  /* 0x0000000a1b1b7220 */ /* 0x000fc80000400000 */
[----:B------:R-:W-:-:S05]  /*2c40*/  FFMA R27, R76, R3, R27 ;  /* 0x000000034c1b7223 */ /* 0x000fca000000001b */
[----:B-1----:R-:W-:Y:S02]  /*2c50*/  F2FP.SATFINITE.E4M3.F32.PACK_AB_MERGE_C R29, RZ, R27, RZ ;  /* 0x0000001bff1d723e */ /* 0x002fe400048070ff */
[----:B------:R-:W-:-:S03]  /*2c60*/  PRMT R27, RZ, 0x7610, R27 ;  /* 0x00007610ff1b7816 */ /* 0x000fc6000000001b */
[----:B------:R1:W-:Y:S01]  /*2c70*/  @!P1 STG.E.U8 desc[UR16][R6.64+0x1], R29 ;  /* 0x0000011d06009986 */ /* 0x0003e2000c101110 */
[----:B------:R-:W-:Y:S05]  /*2c80*/  @P2 BRA `(.L_x_42) ;  /* 0x0000000000042947 */ /* 0x000fea0003800000 */
[----:B------:R0:W5:Y:S02]  /*2c90*/  LDG.E.U8 R27, desc[UR16][R12.64+0x8] ;  /* 0x000008100c1b7981 */ /* 0x000164000c1e1100 */
.L_x_42:
[----:B------:R-:W-:Y:S05]  /*2ca0*/  BSYNC B1 ;  /* 0x0000000000017941 */ /* 0x000fea0003800000 */
.L_x_41:
        /* <DEDUP_REMOVED lines=13> */
.L_x_44:
[----:B------:R-:W-:Y:S05]  /*2d80*/  BSYNC B1 ;  /* 0x0000000000017941 */ /* 0x000fea0003800000 */
.L_x_43:
[----:B-----5:R-:W-:Y:S01]  /*2d90*/  LOP3.LUT R27, R27, 0xff, RZ, 0xc0, !PT ;  /* 0x000000ff1b1b7812 */ /* 0x020fe200078ec0ff */
[----:B------:R-:W-:Y:S01]  /*2da0*/  BSSY B1, `(.L_x_45) ;  /* 0x000000b000017945 */ /* 0x000fe20003800000 */
[----:B------:R-:W-:Y:S02]  /*2db0*/  ISETP.LT.OR P0, PT, R25, 0x9, !P0 ;  /* 0x000000091900780c */ /* 0x000fe40004701670 */
[----:B------:R-:W-:-:S05]  /*2dc0*/  F2FP.F16.E4M3.UNPACK_B R27, R27 ;  /* 0x0000001bff1b723e */ /* 0x000fca00020006ff */
        /* <DEDUP_REMOVED lines=8> */
.L_x_46:
[----:B------:R-:W-:Y:S05]  /*2e50*/  BSYNC B1 ;  /* 0x0000000000017941 */ /* 0x000fea0003800000 */
.L_x_45:
        /* <DEDUP_REMOVED lines=12> */
.L_x_48:
[----:B------:R-:W-:Y:S05]  /*2f20*/  BSYNC B1 ;  /* 0x0000000000017941 */ /* 0x000fea0003800000 */
.L_x_47:
        /* <DEDUP_REMOVED lines=13> */
.L_x_50:
[----:B------:R-:W-:Y:S05]  /*3000*/  BSYNC B1 ;  /* 0x0000000000017941 */ /* 0x000fea0003800000 */
.L_x_49:
        /* <DEDUP_REMOVED lines=13> */
.L_x_52:
[----:B------:R-:W-:Y:S05]  /*30e0*/  BSYNC B1 ;  /* 0x0000000000017941 */ /* 0x000fea0003800000 */
.L_x_51:
        /* <DEDUP_REMOVED lines=12> */
.L_x_54:
[----:B------:R-:W-:Y:S05]  /*31b0*/  BSYNC B1 ;  /* 0x0000000000017941 */ /* 0x000fea0003800000 */
.L_x_53:
        /* <DEDUP_REMOVED lines=12> */
.L_x_56:
[----:B------:R-:W-:Y:S05]  /*3280*/  BSYNC B1 ;  /* 0x0000000000017941 */ /* 0x000fea0003800000 */
.L_x_55:
        /* <DEDUP_REMOVED lines=13> */
.L_x_58:
[----:B------:R-:W-:Y:S05]  /*3360*/  BSYNC B1 ;  /* 0x0000000000017941 */ /* 0x000fea0003800000 */
.L_x_57:
        /* <DEDUP_REMOVED lines=13> */
.L_x_60:
[----:B------:R-:W-:Y:S05]  /*3440*/  BSYNC B1 ;  /* 0x0000000000017941 */ /* 0x000fea0003800000 */
.L_x_59:
        /* <DEDUP_REMOVED lines=12> */
.L_x_62:
[----:B------:R-:W-:Y:S05]  /*3510*/  BSYNC B1 ;  /* 0x0000000000017941 */ /* 0x000fea0003800000 */
.L_x_61:
        /* <DEDUP_REMOVED lines=12> */
.L_x_64:
[----:B------:R-:W-:Y:S05]  /*35e0*/  BSYNC B1 ;  /* 0x0000000000017941 */ /* 0x000fea0003800000 */
.L_x_63:
        /* <DEDUP_REMOVED lines=13> */
.L_x_66:
[----:B------:R-:W-:Y:S05]  /*36c0*/  BSYNC B1 ;  /* 0x0000000000017941 */ /* 0x000fea0003800000 */
.L_x_65:
        /* <DEDUP_REMOVED lines=13> */
.L_x_68:
[----:B------:R-:W-:Y:S05]  /*37a0*/  BSYNC B1 ;  /* 0x0000000000017941 */ /* 0x000fea0003800000 */
.L_x_67:
        /* <DEDUP_REMOVED lines=12> */
.L_x_70:
[----:B------:R-:W-:Y:S05]  /*3870*/  BSYNC B1 ;  /* 0x0000000000017941 */ /* 0x000fea0003800000 */
.L_x_69:
        /* <DEDUP_REMOVED lines=12> */
.L_x_72:
[----:B------:R-:W-:Y:S05]  /*3940*/  BSYNC B1 ;  /* 0x0000000000017941 */ /* 0x000fea0003800000 */
.L_x_71:
        /* <DEDUP_REMOVED lines=13> */
.L_x_74:
[----:B------:R-:W-:Y:S05]  /*3a20*/  BSYNC B1 ;  /* 0x0000000000017941 */ /* 0x000fea0003800000 */
.L_x_73:
        /* <DEDUP_REMOVED lines=13> */
.L_x_76:
[----:B------:R-:W-:Y:S05]  /*3b00*/  BSYNC B1 ;  /* 0x0000000000017941 */ /* 0x000fea0003800000 */
.L_x_75:
        /* <DEDUP_REMOVED lines=12> */
.L_x_78:
[----:B------:R-:W-:Y:S05]  /*3bd0*/  BSYNC B1 ;  /* 0x0000000000017941 */ /* 0x000fea0003800000 */
.L_x_77:
[----:B-----5:R-:W-:Y:S01]  /*3be0*/  LOP3.LUT R27, R27, 0xff, RZ, 0xc0, !PT ;  /* 0x000000ff1b1b7812 */ /* 0x020fe200078ec0ff */
[----:B------:R-:W-:Y:S01]  /*3bf0*/  BSSY B1, `(.L_x_79) ;  /* 0x000000b000017945 */ /* 0x000fe20003800000 */
[----:B------:R-:W-:Y:S02]  /*3c00*/  ISETP.LT.OR P1, PT, R25, 0x9, !P1 ;  /* 0x000000091900780c */ /* 0x000fe40004f21670 */
[----:B------:R-:W-:-:S05]  /*3c10*/  F2FP.F16.E4M3.UNPACK_B R27, R27 ;  /* 0x0000001bff1b723e */ /* 0x000fca00020006ff */
[----:B------:R-:W-:-:S05]  /*3c20*/  HADD2.F32 R27, -RZ, R27.H0_H0 ;  /* 0x2000001bff1b7230 */ /* 0x000fca0000004100 */
[----:B------:R-:W-:-:S04]  /*3c30*/  FMUL R28, R27, R10 ;  /* 0x0000000a1b1c7220 */ /* 0x000fc80000400000 */
[----:B------:R-:W-:Y:S01]  /*3c40*/  FFMA R28, R23, R3, R28 ;  /* 0x00000003171c7223 */ /* 0x000fe2000000001c */
[----:B------:R-:W-:-:S04]  /*3c50*/  PRMT R23, RZ, 0x7610, R23 ;  /* 0x00007610ff177816 */ /* 0x000fc80000000017 */
[----:B------:R-:W-:-:S05]  /*3c60*/  F2FP.SATFINITE.E4M3.F32.PACK_AB_MERGE_C R27, RZ, R28, RZ ;  /* 0x0000001cff1b723e */ /* 0x000fca00048070ff */
[----:B------:R0:W-:Y:S01]  /*3c70*/  @!P0 STG.E.U8 desc[UR16][R6.64+0x28], R27 ;  /* 0x0000281b06008986 */ /* 0x0001e2000c101110 */
[----:B------:R-:W-:Y:S05]  /*3c80*/  @P1 BRA `(.L_x_80) ;  /* 0x0000000000041947 */ /* 0x000fea0003800000 */
[----:B------:R0:W5:Y:S02]  /*3c90*/  LDG.E.U8 R23, desc[UR16][R16.64+0x29] ;  /* 0x0000291010177981 */ /* 0x000164000c1e1100 */
.L_x_80:
[----:B------:R-:W-:Y:S05]  /*3ca0*/  BSYNC B1 ;  /* 0x0000000000017941 */ /* 0x000fea0003800000 */
.L_x_79:
        /* <DEDUP_REMOVED lines=8> */
[----:B0-----:R-:W-:Y:S02]  /*3d30*/  F2FP.SATFINITE.E4M3.F32.PACK_AB_MERGE_C R27, RZ, R23, RZ ;  /* 0x00000017ff1b723e */ /* 0x001fe400048070ff */
[----:B------:R-:W-:-:S03]  /*3d40*/  PRMT R23, RZ, 0x7610, R23 ;  /* 0x00007610ff177816 */ /* 0x000fc60000000017 */
[----:B------:R0:W-:Y:S01]  /*3d50*/  @!P1 STG.E.U8 desc[UR16][R6.64+0x29], R27 ;  /* 0x0000291b06009986 */ /* 0x0001e2000c101110 */
[----:B------:R-:W-:Y:S05]  /*3d60*/  @P2 BRA `(.L_x_82) ;  /* 0x0000000000042947 */ /* 0x000fea0003800000 */
[----:B------:R0:W5:Y:S02]  /*3d70*/  LDG.E.U8 R23, desc[UR16][R12.64+0x30] ;  /* 0x000030100c177981 */ /* 0x000164000c1e1100 */
.L_x_82:
[----:B------:R-:W-:Y:S05]  /*3d80*/  BSYNC B1 ;  /* 0x0000000000017941 */ /* 0x000fea0003800000 */
.L_x_81:
[----:B-----5:R-:W-:Y:S01]  /*3d90*/  LOP3.LUT R23, R23, 0xff, RZ, 0xc0, !PT ;  /* 0x000000ff17177812 */ /* 0x020fe200078ec0ff */
[----:B------:R-:W-:Y:S01]  /*3da0*/  BSSY B1, `(.L_x_83) ;  /* 0x000000c000017945 */ /* 0x000fe20003800000 */
[----:B------:R-:W-:Y:S02]  /*3db0*/  ISETP.GE.AND P1, PT, R26, 0x32, PT ;  /* 0x000000321a00780c */ /* 0x000fe40003f26270 */
[----:B------:R-:W-:Y:S02]  /*3dc0*/  F2FP.F16.E4M3.UNPACK_B R23, R23 ;  /* 0x00000017ff17723e */ /* 0x000fe400020006ff */
[----:B------:R-:W-:-:S03]  /*3dd0*/  ISETP.LT.OR P3, PT, R25, 0x1, !P1 ;  /* 0x000000011900780c */ /* 0x000fc60004f61670 */
        /* <DEDUP_REMOVED lines=8> */
.L_x_84:
[----:B------:R-:W-:Y:S05]  /*3e60*/  BSYNC B1 ;  /* 0x0000000000017941 */ /* 0x000fea0003800000 */
.L_x_83:
[----:B-----5:R-:W-:Y:S01]  /*3e70*/  LOP3.LUT R21, R21, 0xff, RZ, 0xc0, !PT ;  /* 0x000000ff15157812 */ /* 0x020fe200078ec0ff */
[----:B------:R-:W-:Y:S01]  /*3e80*/  BSSY B1, `(.L_x_85) ;  /* 0x000000b000017945 */ /* 0x000fe20003800000 */
[----:B------:R-:W-:Y:S02]  /*3e90*/  ISETP.LT.OR P0, PT, R25, 0x9, !P0 ;  /* 0x000000091900780c */ /* 0x000fe40004701670 */
[----:B------:R-:W-:-:S05]  /*3ea0*/  F2FP.F16.E4M3.UNPACK_B R21, R21 ;  /* 0x00000015ff15723e */ /* 0x000fca00020006ff */
        /* <DEDUP_REMOVED lines=8> */
.L_x_86:
[----:B------:R-:W-:Y:S05]  /*3f30*/  BSYNC B1 ;  /* 0x0000000000017941 */ /* 0x000fea0003800000 */
.L_x_85:
        /* <DEDUP_REMOVED lines=12> */
.L_x_88:
[----:B------:R-:W-:Y:S05]  /*4000*/  BSYNC B1 ;  /* 0x0000000000017941 */ /* 0x000fea0003800000 */
.L_x_87:
        /* <DEDUP_REMOVED lines=13> */
.L_x_90:
[----:B------:R-:W-:Y:S05]  /*40e0*/  BSYNC B1 ;  /* 0x0000000000017941 */ /* 0x000fea0003800000 */
.L_x_89:
        /* <DEDUP_REMOVED lines=13> */
.L_x_92:
[----:B------:R-:W-:Y:S05]  /*41c0*/  BSYNC B1 ;  /* 0x0000000000017941 */ /* 0x000fea0003800000 */
.L_x_91:
[----:B-----5:R-:W-:Y:S01]  /*41d0*/  LOP3.LUT R15, R15, 0xff, RZ, 0xc0, !PT ;  /* 0x000000ff0f0f7812 */ /* 0x020fe200078ec0ff */
[----:B------:R-:W-:Y:S01]  /*41e0*/  BSSY B1, `(.L_x_93) ;  /* 0x000000b000017945 */ /* 0x000fe20003800000 */
[----:B------:R-:W-:Y:S02]  /*41f0*/  ISETP.LT.OR P0, PT, R25, 0x9, !P0 ;  /* 0x000000091900780c */ /* 0x000fe40004701670 */
[----:B------:R-:W-:Y:S02]  /*4200*/  F2FP.F16.E4M3.UNPACK_B R15, R15 ;  /* 0x0000000fff0f723e */ /* 0x000fe400020006ff */
[----:B0-2---:R-:W-:-:S03]  /*4210*/  PRMT R12, RZ, 0x7610, R12 ;  /* 0x00007610ff0c7816 */ /* 0x005fc6000000000c */
[----:B------:R-:W-:-:S05]  /*4220*/  HADD2.F32 R15, -RZ, R15.H0_H0 ;  /* 0x2000000fff0f7230 */ /* 0x000fca0000004100 */
[----:B------:R-:W-:-:S04]  /*4230*/  FMUL R15, R15, R10 ;  /* 0x0000000a0f0f7220 */ /* 0x000fc80000400000 */
[----:B------:R-:W-:-:S05]  /*4240*/  FFMA R15, R18, R3, R15 ;  /* 0x00000003120f7223 */ /* 0x000fca000000000f */
[----:B------:R-:W-:-:S05]  /*4250*/  F2FP.SATFINITE.E4M3.F32.PACK_AB_MERGE_C R15, RZ, R15, RZ ;  /* 0x0000000fff0f723e */ /* 0x000fca00048070ff */
[----:B------:R0:W-:Y:S01]  /*4260*/  @!P3 STG.E.U8 desc[UR16][R8.64+0x39], R15 ;  /* 0x0000390f0800b986 */ /* 0x0001e2000c101110 */
[----:B------:R-:W-:Y:S05]  /*4270*/  @P0 BRA `(.L_x_94) ;  /* 0x0000000000040947 */ /* 0x000fea0003800000 */
[----:B------:R2:W5:Y:S02]  /*4280*/  LDG.E.U8 R12, desc[UR16][R16.64+0x38] ;  /* 0x00003810100c7981 */ /* 0x000564000c1e1100 */
.L_x_94:
[----:B------:R-:W-:Y:S05]  /*4290*/  BSYNC B1 ;  /* 0x0000000000017941 */ /* 0x000fea0003800000 */
.L_x_93:
[----:B-----5:R-:W-:Y:S01]  /*42a0*/  LOP3.LUT R12, R12, 0xff, RZ, 0xc0, !PT ;  /* 0x000000ff0c0c7812 */ /* 0x020fe200078ec0ff */
[----:B------:R-:W-:Y:S01]  /*42b0*/  BSSY B1, `(.L_x_95) ;  /* 0x000000b000017945 */ /* 0x000fe20003800000 */
[----:B------:R-:W-:Y:S02]  /*42c0*/  ISETP.LT.OR P1, PT, R25, 0x9, !P1 ;  /* 0x000000091900780c */ /* 0x000fe40004f21670 */
[----:B------:R-:W-:-:S05]  /*42d0*/  F2FP.F16.E4M3.UNPACK_B R12, R12 ;  /* 0x0000000cff0c723e */ /* 0x000fca00020006ff */
[----:B01----:R-:W-:-:S05]  /*42e0*/  HADD2.F32 R9, -RZ, R12.H0_H0 ;  /* 0x2000000cff097230 */ /* 0x003fca0000004100 */
[----:B------:R-:W-:-:S04]  /*42f0*/  FMUL R8, R9, R10 ;  /* 0x0000000a09087220 */ /* 0x000fc80000400000 */
[----:B------:R-:W-:-:S05]  /*4300*/  FFMA R8, R11, R3, R8 ;  /* 0x000000030b087223 */ /* 0x000fca0000000008 */
[----:B------:R-:W-:Y:S02]  /*4310*/  F2FP.SATFINITE.E4M3.F32.PACK_AB_MERGE_C R9, RZ, R8, RZ ;  /* 0x00000008ff09723e */ /* 0x000fe400048070ff */
[----:B------:R-:W-:-:S03]  /*4320*/  PRMT R8, RZ, 0x7610, R8 ;  /* 0x00007610ff087816 */ /* 0x000fc60000000008 */
[----:B------:R0:W-:Y:S01]  /*4330*/  @!P0 STG.E.U8 desc[UR16][R6.64+0x38], R9 ;  /* 0x0000380906008986 */ /* 0x0001e2000c101110 */
[----:B------:R-:W-:Y:S05]  /*4340*/  @P1 BRA `(.L_x_96) ;  /* 0x0000000000041947 */ /* 0x000fea0003800000 */
[----:B------:R1:W5:Y:S02]  /*4350*/  LDG.E.U8 R8, desc[UR16][R16.64+0x39] ;  /* 0x0000391010087981 */ /* 0x000364000c1e1100 */
.L_x_96:
[----:B------:R-:W-:Y:S05]  /*4360*/  BSYNC B1 ;  /* 0x0000000000017941 */ /* 0x000fea0003800000 */
.L_x_95:
[----:B------:R-:W-:Y:S05]  /*4370*/  @P1 BRA `(.L_x_97) ;  /* 0x0000000800601947 */ /* 0x000fea0003800000 */
[----:B-----5:R-:W-:-:S04]  /*4380*/  LOP3.LUT R8, R8, 0xff, RZ, 0xc0, !PT ;  /* 0x000000ff08087812 */ /* 0x020fc800078ec0ff */
[----:B------:R-:W-:-:S05]  /*4390*/  F2FP.F16.E4M3.UNPACK_B R8, R8 ;  /* 0x00000008ff08723e */ /* 0x000fca00020006ff */
[----:B0-----:R-:W-:-:S05]  /*43a0*/  HADD2.F32 R9, -RZ, R8.H0_H0 ;  /* 0x20000008ff097230 */ /* 0x001fca0000004100 */
[----:B------:R-:W-:-:S04]  /*43b0*/  FMUL R9, R9, R10 ;  /* 0x0000000a09097220 */ /* 0x000fc80000400000 */
[----:B------:R-:W-:-:S05]  /*43c0*/  FFMA R9, R14, R3, R9 ;  /* 0x000000030e097223 */ /* 0x000fca0000000009 */
[----:B------:R-:W-:-:S05]  /*43d0*/  F2FP.SATFINITE.E4M3.F32.PACK_AB_MERGE_C R9, RZ, R9, RZ ;  /* 0x00000009ff09723e */ /* 0x000fca00048070ff */
[----:B------:R0:W-:Y:S01]  /*43e0*/  STG.E.U8 desc[UR16][R6.64+0x39], R9 ;  /* 0x0000390906007986 */ /* 0x0001e2000c101110 */
[----:B------:R-:W-:Y:S05]  /*43f0*/  BRA `(.L_x_97) ;  /* 0x0000000800407947 */ /* 0x000fea0003800000 */
.L_x_32:
[C---:B------:R-:W-:Y:S01]  /*4400*/  ISETP.GE.AND P3, PT, R26.reuse, 0x1, PT ;  /* 0x000000011a00780c */ /* 0x040fe20003f66270 */
[-C--:B--2---:R-:W-:Y:S01]  /*4410*/  FMUL R79, R79, R3.reuse ;  /* 0x000000034f4f7220 */ /* 0x084fe20000400000 */
[----:B------:R-:W-:Y:S01]  /*4420*/  ISETP.GE.AND P0, PT, R26, 0x2, PT ;  /* 0x000000021a00780c */ /* 0x000fe20003f06270 */
[-C--:B------:R-:W-:Y:S01]  /*4430*/  FMUL R78, R78, R3.reuse ;  /* 0x000000034e4e7220 */ /* 0x080fe20000400000 */
[----:B------:R-:W-:Y:S01]  /*4440*/  ISETP.LT.OR P1, PT, R25, 0x1, !P3 ;  /* 0x000000011900780c */ /* 0x000fe20005f21670 */
[-C--:B------:R-:W-:Y:S01]  /*4450*/  FMUL R77, R77, R3.reuse ;  /* 0x000000034d4d7220 */ /* 0x080fe20000400000 */
[C---:B------:R-:W-:Y:S01]  /*4460*/  ISETP.LT.OR P2, PT, R25.reuse, 0x1, !P0 ;  /* 0x000000011900780c */ /* 0x040fe20004741670 */
[-C--:B------:R-:W-:Y:S01]  /*4470*/  FMUL R76, R76, R3.reuse ;  /* 0x000000034c4c7220 */ /* 0x080fe20000400000 */
[----:B------:R-:W-:Y:S01]  /*4480*/  ISETP.LT.OR P3, PT, R25, 0x9, !P3 ;  /* 0x000000091900780c */ /* 0x000fe20005f61670 */
[----:B------:R-:W-:Y:S01]  /*4490*/  FMUL R75, R75, R3 ;  /* 0x000000034b4b7220 */ /* 0x000fe20000400000 */
[----:B------:R-:W-:Y:S01]  /*44a0*/  F2FP.SATFINITE.E4M3.F32.PACK_AB_MERGE_C R79, RZ, R79, RZ ;  /* 0x0000004fff4f723e */ /* 0x000fe200048070ff */
[-C--:B------:R-:W-:Y:S01]  /*44b0*/  FMUL R74, R74, R3.reuse ;  /* 0x000000034a4a7220 */ /* 0x080fe20000400000 */
[----:B------:R-:W-:Y:S01]  /*44c0*/  F2FP.SATFINITE.E4M3.F32.PACK_AB_MERGE_C R13, RZ, R78, RZ ;  /* 0x0000004eff0d723e */ /* 0x000fe200048070ff */
[----:B------:R-:W-:Y:S01]  /*44d0*/  FMUL R73, R73, R3 ;  /* 0x0000000349497220 */ /* 0x000fe20000400000 */
[----:B------:R-:W-:Y:S01]  /*44e0*/  F2FP.SATFINITE.E4M3.F32.PACK_AB_MERGE_C R77, RZ, R77, RZ ;  /* 0x0000004dff4d723e */ /* 0x000fe200048070ff */
[-C--:B------:R-:W-:Y:S01]  /*44f0*/  FMUL R72, R72, R3.reuse ;  /* 0x0000000348487220 */ /* 0x080fe20000400000 */
[----:B------:R-:W-:Y:S01]  /*4500*/  ISETP.LT.OR P0, PT, R25, 0x9, !P0 ;  /* 0x000000091900780c */ /* 0x000fe20004701670 */
[----:B------:R-:W-:Y:S01]  /*4510*/  @!P1 STG.E.U8 desc[UR16][R8.64], R79 ;  /* 0x0000004f08009986 */ /* 0x000fe2000c101110 */
[C---:B------:R-:W-:Y:S01]  /*4520*/  ISETP.GE.AND P1, PT, R26.reuse, 0x9, PT ;  /* 0x000000091a00780c */ /* 0x040fe20003f26270 */
[----:B------:R-:W-:Y:S01]  /*4530*/  FMUL R71, R71, R3 ;  /* 0x0000000347477220 */ /* 0x000fe20000400000 */
[----:B------:R-:W-:Y:S01]  /*4540*/  F2FP.SATFINITE.E4M3.F32.PACK_AB_MERGE_C R75, RZ, R75, RZ ;  /* 0x0000004bff4b723e */ /* 0x000fe200048070ff */
[----:B------:R0:W-:Y:S01]  /*4550*/  @!P2 STG.E.U8 desc[UR16][R8.64+0x1], R13 ;  /* 0x0000010d0800a986 */ /* 0x0001e2000c101110 */
[----:B------:R-:W-:Y:S01]  /*4560*/  ISETP.GE.AND P2, PT, R26, 0xa, PT ;  /* 0x0000000a1a00780c */ /* 0x000fe20003f46270 */
[-C--:B------:R-:W-:Y:S01]  /*4570*/  FMUL R70, R70, R3.reuse ;  /* 0x0000000346467220 */ /* 0x080fe20000400000 */
[----:B------:R-:W-:Y:S01]  /*4580*/  F2FP.SATFINITE.E4M3.F32.PACK_AB_MERGE_C R17, RZ, R74, RZ ;  /* 0x0000004aff11723e */ /* 0x000fe200048070ff */
[----:B------:R-:W-:Y:S01]  /*4590*/  @!P3 STG.E.U8 desc[UR16][R6.64], R77 ;  /* 0x0000004d0600b986 */ /* 0x000fe2000c101110 */
[C---:B------:R-:W-:Y:S01]  /*45a0*/  ISETP.LT.OR P3, PT, R25.reuse, 0x1, !P1 ;  /* 0x000000011900780c */ /* 0x040fe20004f61670 */
[-C--:B------:R-:W-:Y:S01]  /*45b0*/  FMUL R68, R68, R3.reuse ;  /* 0x0000000344447220 */ /* 0x080fe20000400000 */
[----:B------:R-:W-:Y:S01]  /*45c0*/  ISETP.LT.OR P5, PT, R25, 0x1, !P2 ;  /* 0x000000011900780c */ /* 0x000fe200057a1670 */
[-C--:B------:R-:W-:Y:S01]  /*45d0*/  FMUL R67, R67, R3.reuse ;  /* 0x0000000343437220 */ /* 0x080fe20000400000 */
[----:B------:R-:W-:Y:S01]  /*45e0*/  ISETP.LT.OR P1, PT, R25, 0x9, !P1 ;  /* 0x000000091900780c */ /* 0x000fe20004f21670 */
[----:B------:R-:W-:Y:S01]  /*45f0*/  FMUL R65, R65, R3 ;  /* 0x0000000341417220 */ /* 0x000fe20000400000 */
[----:B------:R-:W-:Y:S01]  /*4600*/  F2FP.SATFINITE.E4M3.F32.PACK_AB_MERGE_C R73, RZ, R73, RZ ;  /* 0x00000049ff49723e */ /* 0x000fe200048070ff */
[-C--:B------:R-:W-:Y:S01]  /*4610*/  FMUL R66, R66, R3.reuse ;  /* 0x0000000342427220 */ /* 0x080fe20000400000 */
[----:B0-----:R-:W-:Y:S01]  /*4620*/  F2FP.SATFINITE.E4M3.F32.PACK_AB_MERGE_C R13, RZ, R76, RZ ;  /* 0x0000004cff0d723e */ /* 0x001fe200048070ff */
[-C--:B------:R-:W-:Y:S01]  /*4630*/  FMUL R64, R64, R3.reuse ;  /* 0x0000000340407220 */ /* 0x080fe20000400000 */
[----:B------:R-:W-:Y:S01]  /*4640*/  ISETP.LT.OR P2, PT, R25, 0x9, !P2 ;  /* 0x000000091900780c */ /* 0x000fe20005741670 */
[-C--:B------:R-:W-:Y:S01]  /*4650*/  FMUL R63, R63, R3.reuse ;  /* 0x000000033f3f7220 */ /* 0x080fe20000400000 */
[----:B------:R-:W-:Y:S01]  /*4660*/  F2FP.SATFINITE.E4M3.F32.PACK_AB_MERGE_C R27, RZ, R72, RZ ;  /* 0x00000048ff1b723e */ /* 0x000fe200048070ff */
[----:B------:R0:W-:Y:S01]  /*4670*/  @!P0 STG.E.U8 desc[UR16][R6.64+0x1], R13 ;  /* 0x0000010d06008986 */ /* 0x0001e2000c101110 */
[C---:B------:R-:W-:Y:S01]  /*4680*/  ISETP.GE.AND P0, PT, R26.reuse, 0x11, PT ;  /* 0x000000111a00780c */ /* 0x040fe20003f06270 */
[----:B------:R-:W-:Y:S01]  /*4690*/  FMUL R61, R61, R3 ;  /* 0x000000033d3d7220 */ /* 0x000fe20000400000 */
[----:B------:R-:W-:Y:S01]  /*46a0*/  F2FP.SATFINITE.E4M3.F32.PACK_AB_MERGE_C R71, RZ, R71, RZ ;  /* 0x00000047ff47723e */ /* 0x000fe200048070ff */
[----:B------:R-:W-:Y:S01]  /*46b0*/  @!P3 STG.E.U8 desc[UR16][R8.64+0x8], R75 ;  /* 0x0000084b0800b986 */ /* 0x000fe2000c101110 */
[----:B------:R-:W-:Y:S01]  /*46c0*/  ISETP.GE.AND P3, PT, R26, 0x12, PT ;  /* 0x000000121a00780c */ /* 0x000fe20003f66270 */
[----:B------:R-:W-:Y:S01]  /*46d0*/  FMUL R62, R62, R3 ;  /* 0x000000033e3e7220 */ /* 0x000fe20000400000 */
[----:B------:R-:W-:Y:S01]  /*46e0*/  F2FP.SATFINITE.E4M3.F32.PACK_AB_MERGE_C R67, RZ, R67, RZ ;  /* 0x00000043ff43723e */ /* 0x000fe200048070ff */
[----:B------:R1:W-:Y:S01]  /*46f0*/  @!P5 STG.E.U8 desc[UR16][R8.64+0x9], R17 ;  /* 0x000009110800d986 */ /* 0x0003e2000c101110 */
[----:B------:R-:W-:Y:S01]  /*4700*/  ISETP.LT.OR P5, PT, R25, 0x1, !P3 ;  /* 0x000000011900780c */ /* 0x000fe20005fa1670 */
[-C--:B------:R-:W-:Y:S01]  /*4710*/  FMUL R59, R59, R3.reuse ;  /* 0x000000033b3b7220 */ /* 0x080fe20000400000 */
[C---:B------:R-:W-:Y:S01]  /*4720*/  ISETP.LT.OR P3, PT, R25.reuse, 0x9, !P3 ;  /* 0x000000091900780c */ /* 0x040fe20005f61670 */
[----:B------:R-:W-:Y:S01]  /*4730*/  @!P1 STG.E.U8 desc[UR16][R6.64+0x8], R73 ;  /* 0x0000084906009986 */ /* 0x000fe2000c101110 */
[----:B------:R-:W-:Y:S01]  /*4740*/  ISETP.LT.OR P1, PT, R25, 0x1, !P0 ;  /* 0x000000011900780c */ /* 0x000fe20004721670 */
[-C--:B------:R-:W-:Y:S01]  /*4750*/  FMUL R60, R60, R3.reuse ;  /* 0x000000033c3c7220 */ /* 0x080fe20000400000 */
[----:B0-----:R-:W-:Y:S01]  /*4760*/  F2FP.SATFINITE.E4M3.F32.PACK_AB_MERGE_C R13, RZ, R70, RZ ;  /* 0x00000046ff0d723e */ /* 0x001fe200048070ff */
[----:B------:R-:W-:Y:S01]  /*4770*/  @!P2 STG.E.U8 desc[UR16][R6.64+0x9], R27 ;  /* 0x0000091b0600a986 */ /* 0x000fe2000c101110 */
[----:B------:R-:W-:Y:S01]  /*4780*/  ISETP.GE.AND P2, PT, R26, 0x19, PT ;  /* 0x000000191a00780c */ /* 0x000fe20003f46270 */
[-C--:B------:R-:W-:Y:S01]  /*4790*/  FMUL R57, R57, R3.reuse ;  /* 0x0000000339397220 */ /* 0x080fe20000400000 */
[C---:B------:R-:W-:Y:S01]  /*47a0*/  ISETP.LT.OR P0, PT, R25.reuse, 0x9, !P0 ;  /* 0x000000091900780c */ /* 0x040fe20004701670 */
[-C--:B------:R-:W-:Y:S01]  /*47b0*/  FMUL R58, R58, R3.reuse ;  /* 0x000000033a3a7220 */ /* 0x080fe20000400000 */
[----:B------:R-:W-:Y:S01]  /*47c0*/  ISETP.LT.OR P6, PT, R25, 0x1, !P2 ;  /* 0x000000011900780c */ /* 0x000fe200057c1670 */
[----:B------:R0:W-:Y:S01]  /*47d0*/  @!P5 STG.E.U8 desc[UR16][R8.64+0x11], R13 ;  /* 0x0000110d0800d986 */ /* 0x0001e2000c101110 */
[----:B-1----:R-:W-:Y:S01]  /*47e0*/  F2FP.SATFINITE.E4M3.F32.PACK_AB_MERGE_C R17, RZ, R68, RZ ;  /* 0x00000044ff11723e */ /* 0x002fe200048070ff */
[----:B------:R-:W-:Y:S01]  /*47f0*/  FMUL R56, R56, R3 ;  /* 0x0000000338387220 */ /* 0x000fe20000400000 */
[----:B------:R-:W-:Y:S01]  /*4800*/  F2FP.SATFINITE.E4M3.F32.PACK_AB_MERGE_C R65, RZ, R65, RZ ;  /* 0x00000041ff41723e */ /* 0x000fe200048070ff */
[----:B------:R-:W-:Y:S01]  /*4810*/  @!P1 STG.E.U8 desc[UR16][R8.64+0x10], R71 ;  /* 0x0000104708009986 */ /* 0x000fe2000c101110 */
[----:B------:R-:W-:Y:S01]  /*4820*/  ISETP.GE.AND P1, PT, R26, 0x1a, PT ;  /* 0x0000001a1a00780c */ /* 0x000fe20003f26270 */
[-C--:B------:R-:W-:Y:S01]  /*4830*/  FMUL R23, R23, R3.reuse ;  /* 0x0000000317177220 */ /* 0x080fe20000400000 */
[C---:B------:R-:W-:Y:S01]  /*4840*/  ISETP.LT.OR P2, PT, R25.reuse, 0x9, !P2 ;  /* 0x000000091900780c */ /* 0x040fe20005741670 */
[----:B------:R1:W-:Y:S01]  /*4850*/  @!P3 STG.E.U8 desc[UR16][R6.64+0x11], R17 ;  /* 0x000011110600b986 */ /* 0x0003e2000c101110 */
[----:B------:R-:W-:Y:S01]  /*4860*/  ISETP.LT.OR P5, PT, R25, 0x1, !P1 ;  /* 0x000000011900780c */ /* 0x000fe20004fa1670 */
[-C--:B------:R-:W-:Y:S01]  /*4870*/  FMUL R21, R21, R3.reuse ;  /* 0x0000000315157220 */ /* 0x080fe20000400000 */
[----:B------:R-:W-:Y:S01]  /*4880*/  ISETP.LT.OR P3, PT, R25, 0x9, !P1 ;  /* 0x000000091900780c */ /* 0x000fe20004f61670 */
[----:B------:R-:W-:Y:S01]  /*4890*/  @!P0 STG.E.U8 desc[UR16][R6.64+0x10], R67 ;  /* 0x0000104306008986 */ /* 0x000fe2000c101110 */
[----:B0-----:R-:W-:Y:S01]  /*48a0*/  F2FP.SATFINITE.E4M3.F32.PACK_AB_MERGE_C R13, RZ, R66, RZ ;  /* 0x00000042ff0d723e */ /* 0x001fe200048070ff */
[-C--:B------:R-:W-:Y:S01]  /*48b0*/  FMUL R22, R22, R3.reuse ;  /* 0x0000000316167220 */ /* 0x080fe20000400000 */
[C---:B------:R-:W-:Y:S01]  /*48c0*/  ISETP.GE.AND P0, PT, R26.reuse, 0x21, PT ;  /* 0x000000211a00780c */ /* 0x040fe20003f06270 */
[----:B------:R-:W-:Y:S01]  /*48d0*/  @!P6 STG.E.U8 desc[UR16][R8.64+0x18], R65 ;  /* 0x000018410800e986 */ /* 0x000fe2000c101110 */
[----:B------:R-:W-:Y:S01]  /*48e0*/  ISETP.GE.AND P1, PT, R26, 0x22, PT ;  /* 0x000000221a00780c */ /* 0x000fe20003f26270 */
[-C--:B------:R-:W-:Y:S01]  /*48f0*/  FMUL R19, R19, R3.reuse ;  /* 0x0000000313137220 */ /* 0x080fe20000400000 */
[C---:B------:R-:W-:Y:S01]  /*4900*/  ISETP.LT.OR P6, PT, R25.reuse, 0x1, !P0 ;  /* 0x000000011900780c */ /* 0x040fe200047c1670 */
[-C--:B------:R-:W-:Y:S01]  /*4910*/  FMUL R20, R20, R3.reuse ;  /* 0x0000000314147220 */ /* 0x080fe20000400000 */
[----:B-1----:R-:W-:Y:S01]  /*4920*/  F2FP.SATFINITE.E4M3.F32.PACK_AB_MERGE_C R17, RZ, R64, RZ ;  /* 0x00000040ff11723e */ /* 0x002fe200048070ff */
[----:B------:R0:W-:Y:S01]  /*4930*/  @!P5 STG.E.U8 desc[UR16][R8.64+0x19], R13 ;  /* 0x0000190d0800d986 */ /* 0x0001e2000c101110 */
[----:B------:R-:W-:Y:S01]  /*4940*/  ISETP.LT.OR P5, PT, R25, 0x1, !P1 ;  /* 0x000000011900780c */ /* 0x000fe20004fa1670 */
[----:B------:R-:W-:Y:S01]  /*4950*/  FMUL R15, R15, R3 ;  /* 0x000000030f0f7220 */ /* 0x000fe20000400000 */
[----:B------:R-:W-:Y:S01]  /*4960*/  F2FP.SATFINITE.E4M3.F32.PACK_AB_MERGE_C R63, RZ, R63, RZ ;  /* 0x0000003fff3f723e */ /* 0x000fe200048070ff */
[----:B------:R1:W-:Y:S01]  /*4970*/  @!P3 STG.E.U8 desc[UR16][R6.64+0x19], R17 ;  /* 0x000019110600b986 */ /* 0x0003e2000c101110 */
[----:B------:R-:W-:Y:S01]  /*4980*/  F2FP.SATFINITE.E4M3.F32.PACK_AB_MERGE_C R61, RZ, R61, RZ ;  /* 0x0000003dff3d723e */ /* 0x000fe200048070ff */
[-C--:B------:R-:W-:Y:S01]  /*4990*/  FMUL R18, R18, R3.reuse ;  /* 0x0000000312127220 */ /* 0x080fe20000400000 */
[----:B------:R-:W-:Y:S01]  /*49a0*/  F2FP.SATFINITE.E4M3.F32.PACK_AB_MERGE_C R27, RZ, R62, RZ ;  /* 0x0000003eff1b723e */ /* 0x000fe200048070ff */
[----:B------:R-:W-:Y:S01]  /*49b0*/  @!P2 STG.E.U8 desc[UR16][R6.64+0x18], R63 ;  /* 0x0000183f0600a986 */ /* 0x000fe2000c101110 */
[----:B------:R-:W-:Y:S01]  /*49c0*/  ISETP.LT.OR P3, PT, R25, 0x9, !P1 ;  /* 0x000000091900780c */ /* 0x000fe20004f61670 */
[-C--:B------:R-:W-:Y:S01]  /*49d0*/  FMUL R11, R11, R3.reuse ;  /* 0x000000030b0b7220 */ /* 0x080fe20000400000 */
[----:B------:R-:W-:Y:S01]  /*49e0*/  ISETP.GE.AND P2, PT, R26, 0x29, PT ;  /* 0x000000291a00780c */ /* 0x000fe20003f46270 */
[----:B------:R-:W-:Y:S01]  /*49f0*/  @!P6 STG.E.U8 desc[UR16][R8.64+0x20], R61 ;  /* 0x0000203d0800e986 */ /* 0x000fe2000c101110 */
[C---:B------:R-:W-:Y:S01]  /*4a00*/  ISETP.LT.OR P0, PT, R25.reuse, 0x9, !P0 ;  /* 0x000000091900780c */ /* 0x040fe20004701670 */
[----:B------:R-:W-:Y:S01]  /*4a10*/  FMUL R14, R14, R3 ;  /* 0x000000030e0e7220 */ /* 0x000fe20000400000 */
[----:B------:R-:W-:Y:S01]  /*4a20*/  ISETP.GE.AND P1, PT, R26, 0x2a, PT ;  /* 0x0000002a1a00780c */ /* 0x000fe20003f26270 */
[----:B------:R-:W-:Y:S01]  /*4a30*/  @!P5 STG.E.U8 desc[UR16][R8.64+0x21], R27 ;  /* 0x0000211b0800d986 */ /* 0x000fe2000c101110 */
[----:B------:R-:W-:-:S02]  /*4a40*/  ISETP.LT.OR P6, PT, R25, 0x1, !P2 ;  /* 0x000000011900780c */ /* 0x000fc400057c1670 */
[C---:B------:R-:W-:Y:S02]  /*4a50*/  ISETP.LT.OR P5, PT, R25.reuse, 0x1, !P1 ;  /* 0x000000011900780c */ /* 0x040fe40004fa1670 */
[----:B------:R-:W-:Y:S02]  /*4a60*/  F2FP.SATFINITE.E4M3.F32.PACK_AB_MERGE_C R59, RZ, R59, RZ ;  /* 0x0000003bff3b723e */ /* 0x000fe400048070ff */
[----:B0-----:R-:W-:Y:S02]  /*4a70*/  F2FP.SATFINITE.E4M3.F32.PACK_AB_MERGE_C R13, RZ, R60, RZ ;  /* 0x0000003cff0d723e */ /* 0x001fe400048070ff */
[----:B------:R-:W-:Y:S01]  /*4a80*/  F2FP.SATFINITE.E4M3.F32.PACK_AB_MERGE_C R57, RZ, R57, RZ ;  /* 0x00000039ff39723e */ /* 0x000fe200048070ff */
[----:B------:R-:W-:Y:S01]  /*4a90*/  @!P0 STG.E.U8 desc[UR16][R6.64+0x20], R59 ;  /* 0x0000203b06008986 */ /* 0x000fe2000c101110 */
[----:B-1----:R-:W-:Y:S02]  /*4aa0*/  F2FP.SATFINITE.E4M3.F32.PACK_AB_MERGE_C R17, RZ, R58, RZ ;  /* 0x0000003aff11723e */ /* 0x002fe400048070ff */
[C---:B------:R-:W-:Y:S01]  /*4ab0*/  ISETP.LT.OR P1, PT, R25.reuse, 0x9, !P1 ;  /* 0x000000091900780c */ /* 0x040fe20004f21670 */
[----:B------:R0:W-:Y:S01]  /*4ac0*/  @!P3 STG.E.U8 desc[UR16][R6.64+0x21], R13 ;  /* 0x0000210d0600b986 */ /* 0x0001e2000c101110 */
[----:B------:R-:W-:-:S02]  /*4ad0*/  ISETP.LT.OR P2, PT, R25, 0x9, !P2 ;  /* 0x000000091900780c */ /* 0x000fc40005741670 */
[C---:B------:R-:W-:Y:S01]  /*4ae0*/  ISETP.GE.AND P3, PT, R26.reuse, 0x31, PT ;  /* 0x000000311a00780c */ /* 0x040fe20003f66270 */
[----:B------:R-:W-:Y:S01]  /*4af0*/  @!P6 STG.E.U8 desc[UR16][R8.64+0x28], R57 ;  /* 0x000028390800e986 */ /* 0x000fe2000c101110 */
[----:B------:R-:W-:Y:S02]  /*4b00*/  ISETP.GE.AND P0, PT, R26, 0x32, PT ;  /* 0x000000321a00780c */ /* 0x000fe40003f06270 */
[----:B------:R-:W-:Y:S01]  /*4b10*/  F2FP.SATFINITE.E4M3.F32.PACK_AB_MERGE_C R23, RZ, R23, RZ ;  /* 0x00000017ff17723e */ /* 0x000fe200048070ff */
[----:B------:R1:W-:Y:S01]  /*4b20*/  @!P5 STG.E.U8 desc[UR16][R8.64+0x29], R17 ;  /* 0x000029110800d986 */ /* 0x0003e2000c101110 */
[C---:B------:R-:W-:Y:S02]  /*4b30*/  ISETP.LT.OR P5, PT, R25.reuse, 0x1, !P3 ;  /* 0x000000011900780c */ /* 0x040fe40005fa1670 */
[----:B------:R-:W-:Y:S02]  /*4b40*/  ISETP.LT.OR P6, PT, R25, 0x1, !P0 ;  /* 0x000000011900780c */ /* 0x000fe400047c1670 */
[----:B0-----:R-:W-:Y:S01]  /*4b50*/  F2FP.SATFINITE.E4M3.F32.PACK_AB_MERGE_C R13, RZ, R56, RZ ;  /* 0x00000038ff0d723e */ /* 0x001fe200048070ff */
[----:B------:R-:W-:Y:S01]  /*4b60*/  @!P2 STG.E.U8 desc[UR16][R6.64+0x28], R23 ;  /* 0x000028170600a986 */ /* 0x000fe2000c101110 */
[----:B------:R-:W-:-:S02]  /*4b70*/  F2FP.SATFINITE.E4M3.F32.PACK_AB_MERGE_C R21, RZ, R21, RZ ;  /* 0x00000015ff15723e */ /* 0x000fc400048070ff */
[C---:B------:R-:W-:Y:S01]  /*4b80*/  ISETP.GE.AND P2, PT, R26.reuse, 0x3a, PT ;  /* 0x0000003a1a00780c */ /* 0x040fe20003f46270 */
[----:B------:R0:W-:Y:S01]  /*4b90*/  @!P1 STG.E.U8 desc[UR16][R6.64+0x29], R13 ;  /* 0x0000290d06009986 */ /* 0x0001e2000c101110 */
[C---:B------:R-:W-:Y:S02]  /*4ba0*/  ISETP.LT.OR P1, PT, R25.reuse, 0x9, !P3 ;  /* 0x000000091900780c */ /* 0x040fe40005f21670 */
[----:B-1----:R-:W-:Y:S01]  /*4bb0*/  F2FP.SATFINITE.E4M3.F32.PACK_AB_MERGE_C R17, RZ, R22, RZ ;  /* 0x00000016ff11723e */ /* 0x002fe200048070ff */
[----:B------:R-:W-:Y:S01]  /*4bc0*/  @!P5 STG.E.U8 desc[UR16][R8.64+0x30], R21 ;  /* 0x000030150800d986 */ /* 0x000fe2000c101110 */
[----:B------:R-:W-:Y:S02]  /*4bd0*/  ISETP.GE.AND P3, PT, R26, 0x39, PT ;  /* 0x000000391a00780c */ /* 0x000fe40003f66270 */
[C---:B------:R-:W-:Y:S01]  /*4be0*/  ISETP.LT.OR P0, PT, R25.reuse, 0x9, !P0 ;  /* 0x000000091900780c */ /* 0x040fe20004701670 */
[----:B------:R1:W-:Y:S01]  /*4bf0*/  @!P6 STG.E.U8 desc[UR16][R8.64+0x31], R17 ;  /* 0x000031110800e986 */ /* 0x0003e2000c101110 */
[----:B------:R-:W-:-:S02]  /*4c00*/  ISETP.LT.OR P5, PT, R25, 0x1, !P3 ;  /* 0x000000011900780c */ /* 0x000fc40005fa1670 */
[C---:B------:R-:W-:Y:S02]  /*4c10*/  ISETP.LT.OR P6, PT, R25.reuse, 0x1, !P2 ;  /* 0x000000011900780c */ /* 0x040fe400057c1670 */
[C---:B------:R-:W-:Y:S02]  /*4c20*/  ISETP.LT.OR P3, PT, R25.reuse, 0x9, !P3 ;  /* 0x000000091900780c */ /* 0x040fe40005f61670 */
[----:B------:R-:W-:Y:S02]  /*4c30*/  ISETP.LT.OR P2, PT, R25, 0x9, !P2 ;  /* 0x000000091900780c */ /* 0x000fe40005741670 */
[----:B------:R-:W-:Y:S02]  /*4c40*/  F2FP.SATFINITE.E4M3.F32.PACK_AB_MERGE_C R19, RZ, R19, RZ ;  /* 0x00000013ff13723e */ /* 0x000fe400048070ff */
[----:B0-----:R-:W-:Y:S02]  /*4c50*/  F2FP.SATFINITE.E4M3.F32.PACK_AB_MERGE_C R13, RZ, R20, RZ ;  /* 0x00000014ff0d723e */ /* 0x001fe400048070ff */
[----:B------:R-:W-:Y:S01]  /*4c60*/  F2FP.SATFINITE.E4M3.F32.PACK_AB_MERGE_C R15, RZ, R15, RZ ;  /* 0x0000000fff0f723e */ /* 0x000fe200048070ff */
[----:B------:R0:W-:Y:S01]  /*4c70*/  @!P1 STG.E.U8 desc[UR16][R6.64+0x30], R19 ;  /* 0x0000301306009986 */ /* 0x0001e2000c101110 */
[----:B-1----:R-:W-:-:S02]  /*4c80*/  F2FP.SATFINITE.E4M3.F32.PACK_AB_MERGE_C R17, RZ, R18, RZ ;  /* 0x00000012ff11723e */ /* 0x002fc400048070ff */
[----:B------:R-:W-:Y:S01]  /*4c90*/  F2FP.SATFINITE.E4M3.F32.PACK_AB_MERGE_C R11, RZ, R11, RZ ;  /* 0x0000000bff0b723e */ /* 0x000fe200048070ff */
[----:B------:R0:W-:Y:S01]  /*4ca0*/  @!P0 STG.E.U8 desc[UR16][R6.64+0x31], R13 ;  /* 0x0000310d06008986 */ /* 0x0001e2000c101110 */
[----:B------:R-:W-:-:S03]  /*4cb0*/  F2FP.SATFINITE.E4M3.F32.PACK_AB_MERGE_C R21, RZ, R14, RZ ;  /* 0x0000000eff15723e */ /* 0x000fc600048070ff */
[----:B------:R0:W-:Y:S04]  /*4cc0*/  @!P5 STG.E.U8 desc[UR16][R8.64+0x38], R15 ;  /* 0x0000380f0800d986 */ /* 0x0001e8000c101110 */
[----:B------:R0:W-:Y:S04]  /*4cd0*/  @!P6 STG.E.U8 desc[UR16][R8.64+0x39], R17 ;  /* 0x000039110800e986 */ /* 0x0001e8000c101110 */
[----:B------:R0:W-:Y:S04]  /*4ce0*/  @!P3 STG.E.U8 desc[UR16][R6.64+0x38], R11 ;  /* 0x0000380b0600b986 */ /* 0x0001e8000c101110 */
[----:B------:R0:W-:Y:S02]  /*4cf0*/  @!P2 STG.E.U8 desc[UR16][R6.64+0x39], R21 ;  /* 0x000039150600a986 */ /* 0x0001e4000c101110 */
.L_x_97:
[----:B------:R-:W-:Y:S05]  /*4d00*/  BSYNC B0 ;  /* 0x0000000000007941 */ /* 0x000fea0003800000 */
.L_x_31:
[----:B------:R-:W-:Y:S01]  /*4d10*/  ULDC UR6, c[0x0][0xc] ;  /* 0x0000030000067ab9 */ /* 0x000fe20000000800 */
[----:B------:R-:W-:Y:S01]  /*4d20*/  ULDC UR7, c[0x0][0x10] ;  /* 0x0000040000077ab9 */ /* 0x000fe20000000800 */
[----:B0-----:R-:W0:Y:S01]  /*4d30*/  LDC R9, c[0x0][0x14] ;  /* 0x00000500ff097b82 */ /* 0x001e220000000800 */
[----:B------:R-:W-:Y:S01]  /*4d40*/  UIMAD.WIDE.U32 UR6, UR6, UR7, URZ ;  /* 0x00000007060672a5 */ /* 0x000fe2000f8e003f */
[----:B------:R-:W-:Y:S02]  /*4d50*/  IMAD.MOV.U32 R6, RZ, RZ, R0 ;  /* 0x000000ffff067224 */ /* 0x000fe400078e0000 */
[----:B------:R-:W-:Y:S02]  /*4d60*/  IMAD.MOV.U32 R7, RZ, RZ, R5 ;  /* 0x000000ffff077224 */ /* 0x000fe400078e0005 */
[----:B------:R-:W-:Y:S02]  /*4d70*/  IMAD.MOV.U32 R12, RZ, RZ, -0x1 ;  /* 0xffffffffff0c7424 */ /* 0x000fe400078e00ff */
[----:B------:R-:W-:-:S02]  /*4d80*/  IMAD.MOV.U32 R69, RZ, RZ, -0x1 ;  /* 0xffffffffff457424 */ /* 0x000fc400078e00ff */
[----:B0-----:R-:W-:-:S04]  /*4d90*/  IMAD.WIDE.U32 R6, R9, UR6, R6 ;  /* 0x0000000609067c25 */ /* 0x001fc8000f8e0006 */
[----:B------:R-:W-:Y:S01]  /*4da0*/  IMAD R5, R9, UR7, RZ ;  /* 0x0000000709057c24 */ /* 0x000fe2000f8e02ff */
[----:B------:R-:W-:Y:S01]  /*4db0*/  ULDC.64 UR6, c[0x0][0x650] ;  /* 0x0001940000067ab9 */ /* 0x000fe20000000a00 */
[----:B------:R-:W-:Y:S01]  /*4dc0*/  IMAD.MOV.U32 R0, RZ, RZ, R6 ;  /* 0x000000ffff007224 */ /* 0x000fe200078e0006 */
[----:B------:R-:W-:Y:S01]  /*4dd0*/  ISETP.GE.U32.AND P0, PT, R6, UR6, PT ;  /* 0x0000000606007c0c */ /* 0x000fe2000bf06070 */
[----:B------:R-:W-:Y:S01]  /*4de0*/  IMAD.IADD R5, R7, 0x1, R5 ;  /* 0x0000000107057824 */ /* 0x000fe200078e0205 */
[----:B------:R-:W-:-:S04]  /*4df0*/  PRMT R7, RZ, 0x7610, R7 ;  /* 0x00007610ff077816 */ /* 0x000fc80000000007 */
[----:B------:R-:W-:-:S13]  /*4e00*/  ISETP.GE.U32.AND.EX P0, PT, R5, UR7, PT, P0 ;  /* 0x0000000705007c0c */ /* 0x000fda000bf06100 */
[----:B------:R-:W-:Y:S05]  /*4e10*/  @P0 BRA `(.L_x_98) ;  /* 0x0000000400640947 */ /* 0x000fea0003800000 */
[----:B------:R-:W0:Y:S01]  /*4e20*/  S2R R20, SR_CTAID.X ;  /* 0x0000000000147919 */ /* 0x000e220000002500 */
[----:B------:R-:W0:Y:S01]  /*4e30*/  LDC.64 R14, c[0x0][0x628] ;  /* 0x00018a00ff0e7b82 */ /* 0x000e220000000a00 */
[----:B------:R-:W-:Y:S01]  /*4e40*/  ULDC UR6, c[0x0][0x150] ;  /* 0x0000540000067ab9 */ /* 0x000fe20000000800 */
[----:B------:R-:W-:Y:S01]  /*4e50*/  IMAD.MOV.U32 R12, RZ, RZ, R0 ;  /* 0x000000ffff0c7224 */ /* 0x000fe200078e0000 */
[----:B------:R-:W0:Y:S01]  /*4e60*/  S2R R22, SR_CTAID.Y ;  /* 0x0000000000167919 */ /* 0x000e220000002600 */
[----:B------:R-:W-:-:S04]  /*4e70*/  IMAD.MOV.U32 R13, RZ, RZ, R5 ;  /* 0x000000ffff0d7224 */ /* 0x000fc800078e0005 */
[----:B------:R-:W0:Y:S08]  /*4e80*/  LDC R23, c[0x0][0x144] ;  /* 0x00005100ff177b82 */ /* 0x000e300000000800 */
[----:B-1234-:R-:W1:Y:S08]  /*4e90*/  LDC R16, c[0x0][0x630] ;  /* 0x00018c00ff107b82 */ /* 0x01ee700000000800 */
[----:B------:R-:W2:Y:S01]  /*4ea0*/  LDC.64 R18, c[0x0][0x620] ;  /* 0x00018800ff127b82 */ /* 0x000ea20000000a00 */
[----:B0-----:R-:W-:-:S04]  /*4eb0*/  ISETP.NE.U32.AND P0, PT, R14, RZ, PT ;  /* 0x000000ff0e00720c */ /* 0x001fc80003f05070 */
[----:B------:R-:W-:Y:S02]  /*4ec0*/  ISETP.NE.AND.EX P0, PT, R15, RZ, PT, P0 ;  /* 0x000000ff0f00720c */ /* 0x000fe40003f05300 */
[----:B------:R-:W-:-:S05]  /*4ed0*/  I2FP.F32.U32 R6, R20 ;  /* 0x0000001400067245 */ /* 0x000fca0000201000 */
[----:B------:R-:W-:-:S04]  /*4ee0*/  FMUL R6, R6, UR6 ;  /* 0x0000000606067c20 */ /* 0x000fc80008400000 */
[----:B------:R0:W3:Y:S02]  /*4ef0*/  F2I.U32.TRUNC.NTZ R21, R6 ;  /* 0x0000000600157305 */ /* 0x0000e4000020f000 */
[----:B-1----:R-:W-:Y:S05]  /*4f00*/  @!P0 BRA `(.L_x_99) ;  /* 0x0000000000288947 */ /* 0x002fea0003800000 */
[----:B------:R-:W1:Y:S02]  /*4f10*/  LDC R7, c[0x0][0x634] ;  /* 0x00018d00ff077b82 */ /* 0x000e640000000800 */
[----:B-1----:R-:W-:-:S05]  /*4f20*/  IADD3 R11, P0, R0, R7, RZ ;  /* 0x00000007000b7210 */ /* 0x002fca0007f1e0ff */
[----:B------:R-:W-:-:S04]  /*4f30*/  IMAD.X R17, RZ, RZ, R5, P0 ;  /* 0x000000ffff117224 */ /* 0x000fc800000e0605 */
[----:B0-----:R-:W-:-:S04]  /*4f40*/  IMAD.WIDE.U32 R6, R17, R14, RZ ;  /* 0x0000000e11067225 */ /* 0x001fc800078e00ff */
[----:B-----5:R-:W-:-:S04]  /*4f50*/  IMAD.WIDE.U32 R8, P0, R11, R15, R6 ;  /* 0x0000000f0b087225 */ /* 0x020fc80007800006 */
[----:B------:R-:W-:-:S04]  /*4f60*/  IMAD.WIDE.U32 R6, R11, R14, RZ ;  /* 0x0000000e0b067225 */ /* 0x000fc800078e00ff */
[----:B------:R-:W-:Y:S01]  /*4f70*/  IMAD.X R13, RZ, RZ, RZ, P0 ;  /* 0x000000ffff0d7224 */ /* 0x000fe200000e06ff */
[----:B------:R-:W-:Y:S01]  /*4f80*/  IADD3 RZ, P0, R7, R8, RZ ;  /* 0x0000000807ff7210 */ /* 0x000fe20007f1e0ff */
[----:B------:R-:W-:-:S04]  /*4f90*/  IMAD.MOV.U32 R12, RZ, RZ, R9 ;  /* 0x000000ffff0c7224 */ /* 0x000fc800078e0009 */
[----:B------:R-:W-:-:S08]  /*4fa0*/  IMAD.WIDE.U32.X R12, R17, R15, R12, P0 ;  /* 0x0000000f110c7225 */ /* 0x000fd000000e040c */
.L_x_99:
[-CC-:B------:R-:W-:Y:S01]  /*4fb0*/  SHF.R.U64 R69, R12, R16.reuse, R13.reuse ;  /* 0x000000100c457219 */ /* 0x180fe2000000120d */
[----:B------:R-:W1:Y:S01]  /*4fc0*/  LDC.64 R28, c[0x0][0x640] ;  /* 0x00019000ff1c7b82 */ /* 0x000e620000000a00 */
[----:B0-----:R-:W-:Y:S01]  /*4fd0*/  SHF.R.U32.HI R6, RZ, R16, R13 ;  /* 0x00000010ff067219 */ /* 0x001fe2000001160d */
[----:B---3--:R-:W-:Y:S01]  /*4fe0*/  IMAD.MOV R21, RZ, RZ, -R21 ;  /* 0x000000ffff157224 */ /* 0x008fe200078e0a15 */
[----:B------:R-:W-:Y:S01]  /*4ff0*/  IADD3 R9, P0, RZ, -R69, RZ ;  /* 0x80000045ff097210 */ /* 0x000fe20007f1e0ff */
[----:B------:R-:W-:Y:S01]  /*5000*/  ULDC UR6, c[0x0][0x154] ;  /* 0x0000550000067ab9 */ /* 0x000fe20000000800 */
[----:B------:R-:W-:Y:S02]  /*5010*/  IMAD.MOV.U32 R11, RZ, RZ, 0x1 ;  /* 0x00000001ff0b7424 */ /* 0x000fe400078e00ff */
[----:B------:R-:W-:Y:S01]  /*5020*/  IMAD R21, R23, R21, R20 ;  /* 0x0000001517157224 */ /* 0x000fe200078e0214 */
[----:B------:R-:W0:Y:S01]  /*5030*/  LDC R12, c[0x0][0x618] ;  /* 0x00018600ff0c7b82 */ /* 0x000e220000000800 */
[----:B------:R-:W-:-:S02]  /*5040*/  IMAD.X R7, RZ, RZ, ~R6, P0 ;  /* 0x000000ffff077224 */ /* 0x000fc400000e0e06 */
[----:B------:R-:W-:Y:S02]  /*5050*/  IMAD.MOV.U32 R6, RZ, RZ, R0 ;  /* 0x000000ffff067224 */ /* 0x000fe400078e0000 */
[-C--:B--2--5:R-:W-:Y:S02]  /*5060*/  IMAD R8, R7, R18.reuse, RZ ;  /* 0x0000001207087224 */ /* 0x0a4fe400078e02ff */
[----:B------:R-:W-:Y:S01]  /*5070*/  IMAD.MOV.U32 R7, RZ, RZ, R5 ;  /* 0x000000ffff077224 */ /* 0x000fe200078e0005 */
[----:B------:R-:W2:Y:S01]  /*5080*/  LDC R24, c[0x0][0x608] ;  /* 0x00018200ff187b82 */ /* 0x000ea20000000800 */
[----:B------:R-:W-:-:S04]  /*5090*/  IMAD.WIDE.U32 R6, R9, R18, R6 ;  /* 0x0000001209067225 */ /* 0x000fc800078e0006 */
[----:B------:R-:W-:-:S03]  /*50a0*/  IMAD R9, R9, R19, R8 ;  /* 0x0000001309097224 */ /* 0x000fc600078e0208 */
[----:B------:R-:W3:Y:S01]  /*50b0*/  LDC R26, c[0x0][0x658] ;  /* 0x00019600ff1a7b82 */ /* 0x000ee20000000800 */
[----:B------:R-:W-:Y:S01]  /*50c0*/  I2FP.F32.U32 R8, R22 ;  /* 0x0000001600087245 */ /* 0x000fe20000201000 */
[----:B------:R-:W-:Y:S01]  /*50d0*/  IMAD.IADD R7, R7, 0x1, R9 ;  /* 0x0000000107077824 */ /* 0x000fe200078e0209 */
[----:B-1----:R-:W-:Y:S01]  /*50e0*/  ISETP.NE.U32.AND P0, PT, R28, RZ, PT ;  /* 0x000000ff1c00720c */ /* 0x002fe20003f05070 */
[----:B------:R-:W-:Y:S02]  /*50f0*/  IMAD.MOV.U32 R9, RZ, RZ, -0x1 ;  /* 0xffffffffff097424 */ /* 0x000fe400078e00ff */
[----:B------:R-:W-:Y:S02]  /*5100*/  FMUL R8, R8, UR6 ;  /* 0x0000000608087c20 */ /* 0x000fe40008400000 */
[----:B------:R-:W1:Y:S01]  /*5110*/  LDC R19, c[0x0][0x148] ;  /* 0x00005200ff137b82 */ /* 0x000e620000000800 */
[----:B0-----:R-:W-:Y:S01]  /*5120*/  SHF.R.U64 R16, R6, R12, R7 ;  /* 0x0000000c06107219 */ /* 0x001fe20000001207 */
[----:B------:R0:W4:Y:S01]  /*5130*/  F2I.U32.TRUNC.NTZ R17, R8 ;  /* 0x0000000800117305 */ /* 0x000122000020f000 */
[----:B------:R-:W-:-:S02]  /*5140*/  ISETP.NE.AND.EX P0, PT, R29, RZ, PT, P0 ;  /* 0x000000ff1d00720c */ /* 0x000fc40003f05300 */
[----:B------:R-:W-:-:S03]  /*5150*/  SHF.R.U32.HI R7, RZ, R12, R7 ;  /* 0x0000000cff077219 */ /* 0x000fc60000011607 */
[----:B------:R-:W0:Y:S01]  /*5160*/  LDC R20, c[0x0][0x600] ;  /* 0x00018000ff147b82 */ /* 0x000e220000000800 */
[-CC-:B--2---:R-:W-:Y:S02]  /*5170*/  SHF.R.U64 R14, R16, R24.reuse, R7.reuse ;  /* 0x00000018100e7219 */ /* 0x184fe40000001207 */
[----:B------:R-:W-:-:S05]  /*5180*/  SHF.R.U32.HI R7, RZ, R24, R7 ;  /* 0x00000018ff077219 */ /* 0x000fca0000011607 */
[----:B------:R-:W2:Y:S01]  /*5190*/  LDC R25, c[0x0][0x648] ;  /* 0x00019200ff197b82 */ /* 0x000ea20000000800 */
[-CC-:B---3--:R-:W-:Y:S02]  /*51a0*/  SHF.R.U64 R18, R14, R26.reuse, R7.reuse ;  /* 0x0000001a0e127219 */ /* 0x188fe40000001207 */
[-C--:B------:R-:W-:Y:S02]  /*51b0*/  SHF.L.U32 R9, R9, R26.reuse, RZ ;  /* 0x0000001a09097219 */ /* 0x080fe400000006ff */
[-C--:B------:R-:W-:Y:S01]  /*51c0*/  SHF.R.U32.HI R7, RZ, R26.reuse, R7 ;  /* 0x0000001aff077219 */ /* 0x080fe20000011607 */
[----:B------:R-:W-:Y:S01]  /*51d0*/  IMAD.MOV.U32 R6, RZ, RZ, R18 ;  /* 0x000000ffff067224 */ /* 0x000fe200078e0012 */
[----:B------:R-:W-:Y:S01]  /*51e0*/  SHF.L.U32 R24, R11, R26, RZ ;  /* 0x0000001a0b187219 */ /* 0x000fe200000006ff */
[----:B------:R-:W3:Y:S01]  /*51f0*/  LDC R27, c[0x0][0x638] ;  /* 0x00018e00ff1b7b82 */ /* 0x000ee20000000800 */
[----:B------:R-:W-:-:S07]  /*5200*/  LOP3.LUT R23, RZ, R9, RZ, 0x33, !PT ;  /* 0x00000009ff177212 */ /* 0x000fce00078e33ff */
[----:B------:R-:W0:Y:S01]  /*5210*/  LDC R30, c[0x0][0x610] ;  /* 0x00018400ff1e7b82 */ /* 0x000e220000000800 */
[----:B----4-:R-:W-:Y:S05]  /*5220*/  @!P0 BRA `(.L_x_100) ;  /* 0x0000000000288947 */ /* 0x010fea0003800000 */
[----:B------:R-:W4:Y:S02]  /*5230*/  LDC R11, c[0x0][0x64c] ;  /* 0x00019300ff0b7b82 */ /* 0x000f240000000800 */
[----:B----4-:R-:W-:-:S05]  /*5240*/  IADD3 R11, P0, R18, R11, RZ ;  /* 0x0000000b120b7210 */ /* 0x010fca0007f1e0ff */
[----:B------:R-:W-:-:S04]  /*5250*/  IMAD.X R15, RZ, RZ, R7, P0 ;  /* 0x000000ffff0f7224 */ /* 0x000fc800000e0607 */
[----:B------:R-:W-:-:S04]  /*5260*/  IMAD.WIDE.U32 R6, R15, R28, RZ ;  /* 0x0000001c0f067225 */ /* 0x000fc800078e00ff */
[----:B0-----:R-:W-:-:S04]  /*5270*/  IMAD.WIDE.U32 R8, P0, R11, R29, R6 ;  /* 0x0000001d0b087225 */ /* 0x001fc80007800006 */
[----:B------:R-:W-:-:S04]  /*5280*/  IMAD.WIDE.U32 R6, R11, R28, RZ ;  /* 0x0000001c0b067225 */ /* 0x000fc800078e00ff */
[----:B------:R-:W-:Y:S01]  /*5290*/  IMAD.X R13, RZ, RZ, RZ, P0 ;  /* 0x000000ffff0d7224 */ /* 0x000fe200000e06ff */
[----:B------:R-:W-:Y:S01]  /*52a0*/  IADD3 RZ, P0, R7, R8, RZ ;  /* 0x0000000807ff7210 */ /* 0x000fe20007f1e0ff */
[----:B------:R-:W-:-:S04]  /*52b0*/  IMAD.MOV.U32 R12, RZ, RZ, R9 ;  /* 0x000000ffff0c7224 */ /* 0x000fc800078e0009 */
[----:B------:R-:W-:-:S08]  /*52c0*/  IMAD.WIDE.U32.X R6, R15, R29, R12, P0 ;  /* 0x0000001d0f067225 */ /* 0x000fd000000e040c */
.L_x_100:
[----:B--2---:R-:W-:Y:S01]  /*52d0*/  SHF.R.U64 R6, R6, R25, R7 ;  /* 0x0000001906067219 */ /* 0x004fe20000001207 */
[----:B0-----:R-:W-:Y:S01]  /*52e0*/  VIADD R11, R20, 0xffffffff ;  /* 0xffffffff140b7836 */ /* 0x001fe20000000000 */
[----:B------:R-:W-:Y:S01]  /*52f0*/  LOP3.LUT R9, R14, R23, RZ, 0xc0, !PT ;  /* 0x000000170e097212 */ /* 0x000fe200078ec0ff */
[----:B------:R-:W-:Y:S02]  /*5300*/  IMAD.MOV R17, RZ, RZ, -R17 ;  /* 0x000000ffff117224 */ /* 0x000fe400078e0a11 */
[----:B------:R-:W-:Y:S02]  /*5310*/  IMAD.MOV R7, RZ, RZ, -R6 ;  /* 0x000000ffff077224 */ /* 0x000fe400078e0a06 */
[----:B------:R-:W-:Y:S01]  /*5320*/  IMAD R24, R24, R6, R9 ;  /* 0x0000000618187224 */ /* 0x000fe200078e0209 */
[----:B------:R-:W-:Y:S01]  /*5330*/  LOP3.LUT R9, R16, R11, RZ, 0xc0, !PT ;  /* 0x0000000b10097212 */ /* 0x000fe200078ec0ff */
[----:B-1----:R-:W-:Y:S02]  /*5340*/  @P4 IMAD R21, R19, R17, R22 ;  /* 0x0000001113154224 */ /* 0x002fe400078e0216 */
[----:B---3--:R-:W-:-:S02]  /*5350*/  IMAD R6, R7, R27, R18 ;  /* 0x0000001b07067224 */ /* 0x008fc400078e0212 */
[----:B------:R-:W-:Y:S02]  /*5360*/  IMAD R24, R24, R30, R21 ;  /* 0x0000001e18187224 */ /* 0x000fe400078e0215 */
[----:B------:R-:W-:Y:S02]  /*5370*/  IMAD R9, R6, R20, R9 ;  /* 0x0000001406097224 */ /* 0x000fe400078e0209 */
[----:B------:R-:W-:-:S03]  /*5380*/  IMAD.MOV.U32 R7, RZ, RZ, 0x1 ;  /* 0x00000001ff077424 */ /* 0x000fc600078e00ff */
[----:B------:R-:W-:Y:S02]  /*5390*/  SEL R12, R9, R24, !P4 ;  /* 0x00000018090c7207 */ /* 0x000fe40006000000 */
[----:B------:R-:W-:-:S07]  /*53a0*/  SEL R24, R24, R9, !P4 ;  /* 0x0000000918187207 */ /* 0x000fce0006000000 */
.L_x_98:
[----:B------:R-:W-:Y:S01]  /*53b0*/  LOP3.LUT P0, RZ, R7, 0xff, RZ, 0xc0, !PT ;  /* 0x000000ff07ff7812 */ /* 0x000fe2000780c0ff */
[----:B-1234-:R-:W-:-:S12]  /*53c0*/  IMAD.MOV.U32 R16, RZ, RZ, R24 ;  /* 0x000000ffff107224 */ /* 0x01efd800078e0018 */
[----:B------:R-:W-:Y:S05]  /*53d0*/  @P0 BRA `(.L_x_101) ;  /* 0xffffffb800e00947 */ /* 0x000fea000383ffff */
[----:B------:R-:W-:Y:S05]  /*53e0*/  EXIT ;  /* 0x000000000000794d */ /* 0x000fea0003800000 */
.L_x_3:
[----:B0-----:R-:W-:Y:S01]  /*53f0*/  ULDC.64 UR4, c[0x0][0x650] ;  /* 0x0001940000047ab9 */ /* 0x001fe20000000a00 */
        /* <DEDUP_REMOVED lines=25> */
.L_x_103:
[-CC-:B------:R-:W-:Y:S01]  /*5590*/  SHF.R.U64 R16, R14, R18.reuse, R15.reuse ;  /* 0x000000120e107219 */ /* 0x180fe2000000120f */
[----:B------:R-:W0:Y:S01]  /*55a0*/  LDC R22, c[0x0][0x618] ;  /* 0x00018600ff167b82 */ /* 0x000e220000000800 */
[----:B------:R-:W-:Y:S01]  /*55b0*/  SHF.R.U32.HI R7, RZ, R18, R15 ;  /* 0x00000012ff077219 */ /* 0x000fe2000001160f */
[----:B------:R-:W-:Y:S01]  /*55c0*/  ULDC UR4, c[0x0][0x150] ;  /* 0x0000540000047ab9 */ /* 0x000fe20000000800 */
[----:B------:R-:W-:Y:S01]  /*55d0*/  IADD3 R9, P0, RZ, -R16, RZ ;  /* 0x80000010ff097210 */ /* 0x000fe20007f1e0ff */
[----:B------:R-:W-:Y:S01]  /*55e0*/  IMAD.MOV.U32 R10, RZ, RZ, R0 ;  /* 0x000000ffff0a7224 */ /* 0x000fe200078e0000 */
[----:B------:R-:W-:Y:S01]  /*55f0*/  I2FP.F32.U32 R12, R6 ;  /* 0x00000006000c7245 */ /* 0x000fe20000201000 */
[----:B------:R-:W-:Y:S02]  /*5600*/  IMAD.MOV.U32 R11, RZ, RZ, R5 ;  /* 0x000000ffff0b7224 */ /* 0x000fe400078e0005 */
[----:B------:R-:W1:Y:S01]  /*5610*/  LDC.64 R24, c[0x0][0x640] ;  /* 0x00019000ff187b82 */ /* 0x000e620000000a00 */
[----:B------:R-:W-:-:S02]  /*5620*/  IMAD.X R7, RZ, RZ, ~R7, P0 ;  /* 0x000000ffff077224 */ /* 0x000fc400000e0e07 */
[----:B------:R-:W-:Y:S01]  /*5630*/  FMUL R13, R12, UR4 ;  /* 0x000000040c0d7c20 */ /* 0x000fe20008400000 */
[----:B------:R-:W-:Y:S01]  /*5640*/  IMAD.WIDE.U32 R10, R9, R20, R10 ;  /* 0x00000014090a7225 */ /* 0x000fe200078e000a */
[----:B------:R-:W-:-:S03]  /*5650*/  ULDC UR4, c[0x0][0x154] ;  /* 0x0000550000047ab9 */ /* 0x000fc60000000800 */
[----:B------:R-:W-:Y:S01]  /*5660*/  IMAD R12, R7, R20, RZ ;  /* 0x00000014070c7224 */ /* 0x000fe200078e02ff */
[----:B------:R-:W2:Y:S01]  /*5670*/  LDC R15, c[0x0][0x144] ;  /* 0x00005100ff0f7b82 */ /* 0x000ea20000000800 */
[----:B------:R-:W3:Y:S02]  /*5680*/  F2I.U32.TRUNC.NTZ R13, R13 ;  /* 0x0000000d000d7305 */ /* 0x000ee4000020f000 */
[----:B------:R-:W-:Y:S02]  /*5690*/  IMAD R7, R9, R21, R12 ;  /* 0x0000001509077224 */ /* 0x000fe400078e020c */
[----:B------:R-:W-:Y:S02]  /*56a0*/  IMAD.MOV.U32 R12, RZ, RZ, 0x1 ;  /* 0x00000001ff0c7424 */ /* 0x000fe400078e00ff */
[----:B------:R-:W-:Y:S01]  /*56b0*/  IMAD.IADD R7, R11, 0x1, R7 ;  /* 0x000000010b077824 */ /* 0x000fe200078e0207 */
[----:B------:R-:W4:Y:S04]  /*56c0*/  LDC R18, c[0x0][0x608] ;  /* 0x00018200ff127b82 */ /* 0x000f280000000800 */
[----:B0-----:R-:W-:-:S02]  /*56d0*/  SHF.R.U64 R14, R10, R22, R7 ;  /* 0x000000160a0e7219 */ /* 0x001fc40000001207 */
[----:B------:R-:W-:Y:S02]  /*56e0*/  I2FP.F32.U32 R10, R8 ;  /* 0x00000008000a7245 */ /* 0x000fe40000201000 */
[----:B------:R-:W0:Y:S01]  /*56f0*/  LDC R23, c[0x0][0x658] ;  /* 0x00019600ff177b82 */ /* 0x000e220000000800 */
[----:B-1----:R-:W-:Y:S01]  /*5700*/  ISETP.NE.U32.AND P0, PT, R24, RZ, PT ;  /* 0x000000ff1800720c */ /* 0x002fe20003f05070 */
[----:B---3--:R-:W-:Y:S01]  /*5710*/  IMAD.MOV R9, RZ, RZ, -R13 ;  /* 0x000000ffff097224 */ /* 0x008fe200078e0a0d */
[----:B------:R-:W-:Y:S01]  /*5720*/  SHF.R.U32.HI R7, RZ, R22, R7 ;  /* 0x00000016ff077219 */ /* 0x000fe20000011607 */
[----:B------:R-:W-:Y:S01]  /*5730*/  FMUL R10, R10, UR4 ;  /* 0x000000040a0a7c20 */ /* 0x000fe20008400000 */
[----:B------:R-:W-:-:S03]  /*5740*/  ISETP.NE.AND.EX P0, PT, R25, RZ, PT, P0 ;  /* 0x000000ff1900720c */ /* 0x000fc60003f05300 */
[----:B------:R-:W1:Y:S01]  /*5750*/  LDC R21, c[0x0][0x148] ;  /* 0x00005200ff157b82 */ /* 0x000e620000000800 */
[----:B--2---:R-:W-:Y:S01]  /*5760*/  IMAD R22, R15, R9, R6 ;  /* 0x000000090f167224 */ /* 0x004fe200078e0206 */
[----:B------:R2:W3:Y:S06]  /*5770*/  F2I.U32.TRUNC.NTZ R19, R10 ;  /* 0x0000000a00137305 */ /* 0x0004ec000020f000 */
[----:B------:R-:W1:Y:S01]  /*5780*/  LDC R20, c[0x0][0x600] ;  /* 0x00018000ff147b82 */ /* 0x000e620000000800 */
[-CC-:B----4-:R-:W-:Y:S02]  /*5790*/  SHF.R.U64 R17, R14, R18.reuse, R7.reuse ;  /* 0x000000120e117219 */ /* 0x190fe40000001207 */
[----:B------:R-:W-:Y:S01]  /*57a0*/  SHF.R.U32.HI R6, RZ, R18, R7 ;  /* 0x00000012ff067219 */ /* 0x000fe20000011607 */
[----:B------:R-:W-:-:S04]  /*57b0*/  IMAD.MOV.U32 R18, RZ, RZ, -0x1 ;  /* 0xffffffffff127424 */ /* 0x000fc800078e00ff */
[----:B------:R-:W4:Y:S01]  /*57c0*/  LDC R26, c[0x0][0x648] ;  /* 0x00019200ff1a7b82 */ /* 0x000f220000000800 */
[-C--:B0-----:R-:W-:Y:S02]  /*57d0*/  SHF.L.U32 R9, R18, R23.reuse, RZ ;  /* 0x0000001712097219 */ /* 0x081fe400000006ff */
[-CC-:B------:R-:W-:Y:S02]  /*57e0*/  SHF.R.U64 R18, R17, R23.reuse, R6.reuse ;  /* 0x0000001711127219 */ /* 0x180fe40000001206 */
[-C--:B------:R-:W-:Y:S02]  /*57f0*/  SHF.R.U32.HI R7, RZ, R23.reuse, R6 ;  /* 0x00000017ff077219 */ /* 0x080fe40000011606 */
[----:B------:R-:W-:Y:S01]  /*5800*/  SHF.L.U32 R23, R12, R23, RZ ;  /* 0x000000170c177219 */ /* 0x000fe200000006ff */
[----:B------:R-:W0:Y:S01]  /*5810*/  LDC R27, c[0x0][0x638] ;  /* 0x00018e00ff1b7b82 */ /* 0x000e220000000800 */
[----:B------:R-:W-:Y:S01]  /*5820*/  LOP3.LUT R28, RZ, R9, RZ, 0x33, !PT ;  /* 0x00000009ff1c7212 */ /* 0x000fe200078e33ff */
[----:B------:R-:W-:-:S06]  /*5830*/  IMAD.MOV.U32 R6, RZ, RZ, R18 ;  /* 0x000000ffff067224 */ /* 0x000fcc00078e0012 */
[----:B------:R-:W0:Y:S01]  /*5840*/  LDC R29, c[0x0][0x610] ;  /* 0x00018400ff1d7b82 */ /* 0x000e220000000800 */
[----:B--23--:R-:W-:Y:S05]  /*5850*/  @!P0 BRA `(.L_x_104) ;  /* 0x0000000000288947 */ /* 0x00cfea0003800000 */
[----:B------:R-:W2:Y:S02]  /*5860*/  LDC R9, c[0x0][0x64c] ;  /* 0x00019300ff097b82 */ /* 0x000ea40000000800 */
[----:B--2---:R-:W-:-:S05]  /*5870*/  IADD3 R9, P0, R18, R9, RZ ;  /* 0x0000000912097210 */ /* 0x004fca0007f1e0ff */
        /* <DEDUP_REMOVED lines=8> */
.L_x_104:
[----:B----4-:R-:W-:Y:S01]  /*5900*/  SHF.R.U64 R7, R6, R26, R7 ;  /* 0x0000001a06077219 */ /* 0x010fe20000001207 */
[----:B-1----:R-:W-:Y:S01]  /*5910*/  VIADD R11, R20, 0xffffffff ;  /* 0xffffffff140b7836 */ /* 0x002fe20000000000 */
[----:B------:R-:W-:Y:S01]  /*5920*/  LOP3.LUT R6, R17, R28, RZ, 0xc0, !PT ;  /* 0x0000001c11067212 */ /* 0x000fe200078ec0ff */
[----:B------:R-:W-:Y:S02]  /*5930*/  IMAD.MOV R19, RZ, RZ, -R19 ;  /* 0x000000ffff137224 */ /* 0x000fe400078e0a13 */
[----:B------:R-:W-:Y:S01]  /*5940*/  IMAD.MOV R9, RZ, RZ, -R7 ;  /* 0x000000ffff097224 */ /* 0x000fe200078e0a07 */
[----:B------:R-:W-:Y:S01]  /*5950*/  LOP3.LUT R11, R14, R11, RZ, 0xc0, !PT ;  /* 0x0000000b0e0b7212 */ /* 0x000fe200078ec0ff */
[----:B------:R-:W-:Y:S02]  /*5960*/  @P4 IMAD R22, R21, R19, R8 ;  /* 0x0000001315164224 */ /* 0x000fe400078e0208 */
[----:B------:R-:W-:Y:S02]  /*5970*/  IMAD R7, R23, R7, R6 ;  /* 0x0000000717077224 */ /* 0x000fe400078e0206 */
[----:B0-----:R-:W-:-:S02]  /*5980*/  IMAD R6, R9, R27, R18 ;  /* 0x0000001b09067224 */ /* 0x001fc400078e0212 */
[----:B------:R-:W-:Y:S02]  /*5990*/  IMAD R14, R7, R29, R22 ;  /* 0x0000001d070e7224 */ /* 0x000fe400078e0216 */
[----:B------:R-:W-:Y:S02]  /*59a0*/  IMAD R7, R6, R20, R11 ;  /* 0x0000001406077224 */ /* 0x000fe400078e020b */
[----:B------:R-:W-:Y:S02]  /*59b0*/  IMAD.MOV.U32 R10, RZ, RZ, 0x1 ;  /* 0x00000001ff0a7424 */ /* 0x000fe400078e00ff */
[----:B------:R-:W-:Y:S01]  /*59c0*/  IMAD.MOV.U32 R9, RZ, RZ, R16 ;  /* 0x000000ffff097224 */ /* 0x000fe200078e0010 */
[----:B------:R-:W-:Y:S02]  /*59d0*/  SEL R17, R7, R14, !P4 ;  /* 0x0000000e07117207 */ /* 0x000fe40006000000 */
[----:B------:R-:W-:-:S07]  /*59e0*/  SEL R14, R14, R7, !P4 ;  /* 0x000000070e0e7207 */ /* 0x000fce0006000000 */
.L_x_102:
[----:B------:R-:W-:-:S08]  /*59f0*/  NOP ;  /* 0x0000000000007918 */ /* 0x000fd00000000000 */
[----:B------:R-:W0:-:S00]  /*5a00*/  USETMAXREG.DEALLOC.CTAPOOL 0x28 ;  /* 0x00000028000079c8 */ /* 0x000e0000080e0500 */
[----:B0-----:R-:W-:-:S13]  /*5a10*/  ISETP.NE.AND P0, PT, R3, RZ, PT ;  /* 0x000000ff0300720c */ /* 0x001fda0003f05270 */
[----:B------:R-:W-:Y:S05]  /*5a20*/  @P0 EXIT ;  /* 0x000000000000094d */ /* 0x000fea0003800000 */
[----:B------:R-:W-:Y:S01]  /*5a30*/  LOP3.LUT P0, RZ, R10, 0xff, RZ, 0xc0, !PT ;  /* 0x000000ff0aff7812 */ /* 0x000fe2000780c0ff */
[----:B------:R-:W-:Y:S02]  /*5a40*/  IMAD.MOV.U32 R10, RZ, RZ, 0x1 ;  /* 0x00000001ff0a7424 */ /* 0x000fe400078e00ff */
[----:B------:R-:W-:-:S10]  /*5a50*/  IMAD.MOV.U32 R13, RZ, RZ, RZ ;  /* 0x000000ffff0d7224 */ /* 0x000fd400078e00ff */
[----:B------:R-:W-:Y:S05]  /*5a60*/  @!P0 BRA `(.L_x_105) ;  /* 0x0000000c00388947 */ /* 0x000fea0003800000 */
[----:B------:R-:W0:Y:S01]  /*5a70*/  LDC R3, c[0x0][0x28c] ;  /* 0x0000a300ff037b82 */ /* 0x000e220000000800 */
[----:B------:R-:W-:Y:S01]  /*5a80*/  ULDC UR5, c[0x0][0x600] ;  /* 0x0001800000057ab9 */ /* 0x000fe20000000800 */
[----:B------:R-:W-:Y:S01]  /*5a90*/  ULDC UR4, c[0x0][0xc] ;  /* 0x0000030000047ab9 */ /* 0x000fe20000000800 */
[----:B------:R-:W-:Y:S01]  /*5aa0*/  UIADD3 UR16, UR5, -0x1, URZ ;  /* 0xffffffff05107890 */ /* 0x000fe2000fffe03f */
[C---:B------:R-:W-:Y:S01]  /*5ab0*/  LOP3.LUT P2, RZ, R2.reuse, 0x7f, RZ, 0xc0, !PT ;  /* 0x0000007f02ff7812 */ /* 0x040fe2000784c0ff */
[----:B------:R-:W-:Y:S01]  /*5ac0*/  ULDC UR6, c[0x0][0x658] ;  /* 0x0001960000067ab9 */ /* 0x000fe20000000800 */
[----:B------:R-:W-:Y:S01]  /*5ad0*/  ULDC UR5, c[0x0][0x10] ;  /* 0x0000040000057ab9 */ /* 0x000fe20000000800 */
[----:B------:R-:W-:Y:S01]  /*5ae0*/  UMOV UR7, 0xffffffff ;  /* 0xffffffff00077882 */ /* 0x000fe20000000000 */
[----:B------:R-:W-:Y:S01]  /*5af0*/  UMOV UR8, 0x1 ;  /* 0x0000000100087882 */ /* 0x000fe20000000000 */
[----:B------:R-:W-:Y:S01]  /*5b00*/  UIMAD.WIDE.U32 UR4, UR4, UR5, URZ ;  /* 0x00000005040472a5 */ /* 0x000fe2000f8e003f */
[----:B------:R-:W-:Y:S01]  /*5b10*/  LOP3.LUT P0, RZ, R2, 0x1f, RZ, 0xc0, !PT ;  /* 0x0000001f02ff7812 */ /* 0x000fe2000780c0ff */
[----:B------:R-:W-:Y:S01]  /*5b20*/  USHF.L.U32 UR7, UR7, UR6, URZ ;  /* 0x0000000607077299 */ /* 0x000fe2000800063f */
[----:B------:R-:W-:Y:S01]  /*5b30*/  BSSY B0, `(.L_x_105) ;  /* 0x00000c1000007945 */ /* 0x000fe20003800000 */
[----:B------:R-:W-:Y:S01]  /*5b40*/  USHF.L.U32 UR18, UR8, UR6, URZ ;  /* 0x0000000608127299 */ /* 0x000fe2000800063f */
[----:B------:R-:W-:Y:S01]  /*5b50*/  IMAD.MOV.U32 R15, RZ, RZ, 0x1 ;  /* 0x00000001ff0f7424 */ /* 0x000fe200078e00ff */
[----:B------:R-:W-:Y:S01]  /*5b60*/  LOP3.LUT R16, R4, 0x2, RZ, 0xfc, !PT ;  /* 0x0000000204107812 */ /* 0x000fe200078efcff */
[----:B------:R-:W-:Y:S01]  /*5b70*/  ULDC UR6, c[0x0][0x14] ;  /* 0x0000050000067ab9 */ /* 0x000fe20000000800 */
[----:B------:R-:W-:Y:S01]  /*5b80*/  PLOP3.LUT P0, PT, P0, P2, PT, 0x8a, 0x0 ;  /* 0x000000000000781c */ /* 0x000fe20000705172 */
[----:B------:R-:W-:Y:S01]  /*5b90*/  UIMAD.WIDE.U32 UR20, UR4, UR6, URZ ;  /* 0x00000006041472a5 */ /* 0x000fe2000f8e003f */
[----:B------:R-:W-:Y:S01]  /*5ba0*/  IMAD.MOV.U32 R10, RZ, RZ, 0x1 ;  /* 0x00000001ff0a7424 */ /* 0x000fe200078e00ff */
[----:B------:R-:W-:Y:S01]  /*5bb0*/  UIMAD UR13, UR5, UR6, URZ ;  /* 0x00000006050d72a4 */ /* 0x000fe2000f8e023f */
[----:B------:R-:W-:Y:S01]  /*5bc0*/  IMAD.MOV.U32 R13, RZ, RZ, RZ ;  /* 0x000000ffff0d7224 */ /* 0x000fe200078e00ff */
[----:B------:R-:W-:Y:S01]  /*5bd0*/  ULOP3.LUT UR17, URZ, UR7, URZ, 0x33, !UPT ;  /* 0x000000073f117292 */ /* 0x000fe2000f8e333f */
[----:B0-----:R-:W-:Y:S01]  /*5be0*/  VIADD R3, R3, 0x7f ;  /* 0x0000007f03037836 */ /* 0x001fe20000000000 */
[----:B------:R-:W-:Y:S01]  /*5bf0*/  UIADD3 UR13, UR21, UR13, URZ ;  /* 0x0000000d150d7290 */ /* 0x000fe2000fffe03f */
[----:B------:R-:W-:-:S03]  /*5c00*/  ULDC.64 UR22, c[0x0][0x198] ;  /* 0x0000660000167ab9 */ /* 0x000fc60000000a00 */
[----:B------:R-:W-:-:S04]  /*5c10*/  SHF.R.S32.HI R6, RZ, 0x1f, R3 ;  /* 0x0000001fff067819 */ /* 0x000fc80000011403 */
[----:B------:R-:W-:-:S04]  /*5c20*/  LEA.HI R6, R6, R3, RZ, 0x7 ;  /* 0x0000000306067211 */ /* 0x000fc800078f38ff */
[----:B------:R-:W-:-:S05]  /*5c30*/  SHF.R.S32.HI R12, RZ, 0x7, R6 ;  /* 0x00000007ff0c7819 */ /* 0x000fca0000011406 */
[----:B------:R-:W-:-:S07]  /*5c40*/  VIADD R11, R12, 0x1 ;  /* 0x000000010c0b7836 */ /* 0x000fce0000000000 */
.L_x_117:
[----:B------:R-:W-:-:S03]  /*5c50*/  UMOV UR4, 0xffffffff ;  /* 0xffffffff00047882 */ /* 0x000fc60000000000 */
[----:B------:R-:W-:Y:S05]  /*5c60*/  BRA.DIV UR4, `(.L_x_106) ;  /* 0x0000000e04cc7947 */ /* 0x000fea000b800000 */
[----:B------:R-:W-:-:S13]  /*5c70*/  ELECT P1, URZ, PT ;  /* 0x00000000003f782f */ /* 0x000fda0003820000 */
.L_x_129:
[----:B------:R-:W0:Y:S01]  /*5c80*/  LDC R2, c[0x0][0x28c] ;  /* 0x0000a300ff027b82 */ /* 0x000e220000000800 */
[----:B------:R-:W-:Y:S01]  /*5c90*/  BSSY B1, `(.L_x_107) ;  /* 0x0000037000017945 */ /* 0x000fe20003800000 */
[----:B0-----:R-:W-:-:S13]  /*5ca0*/  ISETP.LT.OR P1, PT, R2, 0x1, !P1 ;  /* 0x000000010200780c */ /* 0x001fda0004f21670 */
[----:B------:R-:W-:Y:S05]  /*5cb0*/  @P1 BRA `(.L_x_108) ;  /* 0x0000000000d01947 */ /* 0x000fea0003800000 */
[----:B------:R-:W-:Y:S02]  /*5cc0*/  IMAD.SHL.U32 R17, R17, 0x40, RZ ;  /* 0x0000004011117824 */ /* 0x000fe400078e00ff */
[----:B------:R-:W-:Y:S02]  /*5cd0*/  IMAD.SHL.U32 R14, R14, 0x80, RZ ;  /* 0x000000800e0e7824 */ /* 0x000fe400078e00ff */
[----:B------:R-:W-:Y:S02]  /*5ce0*/  IMAD.MOV.U32 R20, RZ, RZ, RZ ;  /* 0x000000ffff147224 */ /* 0x000fe400078e00ff */
[----:B------:R-:W-:Y:S02]  /*5cf0*/  IMAD.MOV.U32 R2, RZ, RZ, R11 ;  /* 0x000000ffff027224 */ /* 0x000fe400078e000b */
[----:B------:R-:W-:Y:S02]  /*5d00*/  IMAD.MOV.U32 R3, RZ, RZ, R10 ;  /* 0x000000ffff037224 */ /* 0x000fe400078e000a */
[----:B------:R-:W-:-:S07]  /*5d10*/  IMAD.MOV.U32 R6, RZ, RZ, R13 ;  /* 0x000000ffff067224 */ /* 0x000fce00078e000d */
.L_x_112:
[----:B------:R-:W0:Y:S01]  /*5d20*/  S2R R8, SR_CgaCtaId ;  /* 0x0000000000087919 */ /* 0x000e220000008800 */
[----:B------:R-:W-:-:S04]  /*5d30*/  MOV R7, 0x400 ;  /* 0x0000040000077802 */ /* 0x000fc80000000f00 */
[----:B0-----:R-:W-:Y:S02]  /*5d40*/  LEA R19, R8, R7, 0x18 ;  /* 0x0000000708137211 */ /* 0x001fe400078ec0ff */
[----:B------:R-:W-:Y:S01]  /*5d50*/  SHF.L.U32 R7, R3, 0x1f, RZ ;  /* 0x0000001f03077819 */ /* 0x000fe200000006ff */
[----:B------:R-:W0:Y:S02]  /*5d60*/  @!P2 LDC R8, c[0x0][0x500] ;  /* 0x00014000ff08ab82 */ /* 0x000e240000000800 */
[----:B------:R-:W-:-:S04]  /*5d70*/  IMAD R18, R6, 0x8, R19 ;  /* 0x0000000806127824 */ /* 0x000fc800078e0213 */
[----:B------:R-:W1:Y:S02]  /*5d80*/  SYNCS.PHASECHK.TRANS64.TRYWAIT P1, [R18+URZ+0x28], R7 ;  /* 0x00002807120075a7 */ /* 0x000e64000802017f */
[----:B-1----:R-:W-:Y:S05]  /*5d90*/  @!P1 BRA `(.L_x_109) ;  /* 0x0000000c00a09947 */ /* 0x002fea0003800000 */
.L_x_130:
[----:B-1----:R-:W-:Y:S01]  /*5da0*/  PRMT R7, R16, 0x9910, RZ ;  /* 0x0000991010077816 */ /* 0x002fe200000000ff */
[----:B0-----:R0:W-:Y:S03]  /*5db0*/  @!P2 SYNCS.ARRIVE.TRANS64 RZ, [R18+URZ], R8 ;  /* 0x0000000812ffa9a7 */ /* 0x0011e6000800003f */
[----:B------:R-:W-:-:S13]  /*5dc0*/  ISETP.NE.AND P1, PT, R7, 0x2, PT ;  /* 0x000000020700780c */ /* 0x000fda0003f25270 */
[----:B0-----:R-:W-:Y:S05]  /*5dd0*/  @P1 BRA `(.L_x_110) ;  /* 0x0000000000041947 */ /* 0x001fea0003800000 */
[----:B------:R-:W-:Y:S01]  /*5de0*/  BPT.TRAP 0x1 ;  /* 0x000000040000795c */ /* 0x000fe20000300000 */
.L_x_110:
[----:B------:R-:W-:Y:S05]  /*5df0*/  @P0 BRA `(.L_x_111) ;  /* 0x0000000000040947 */ /* 0x000fea0003800000 */
[----:B------:R-:W-:Y:S01]  /*5e00*/  BPT.TRAP 0x1 ;  /* 0x000000040000795c */ /* 0x000fe20000300000 */
.L_x_111:
[--C-:B------:R-:W-:Y:S01]  /*5e10*/  IMAD R7, R6, 0x4000, R19.reuse ;  /* 0x0000400006077824 */ /* 0x100fe200078e0213 */
[----:B------:R-:W-:Y:S01]  /*5e20*/  R2UR UR9, R18 ;  /* 0x00000000120972ca */ /* 0x000fe200000e0000 */
[----:B------:R-:W-:Y:S01]  /*5e30*/  IMAD R19, R6, 0x2000, R19 ;  /* 0x0000200006137824 */ /* 0x000fe200078e0213 */
[----:B------:R-:W-:Y:S01]  /*5e40*/  UIADD3 UR4, UP0, UR22, 0xf0, URZ ;  /* 0x000000f016047890 */ /* 0x000fe2000ff1e03f */
[----:B------:R-:W-:Y:S01]  /*5e50*/  VIADD R2, R2, 0xffffffff ;  /* 0xffffffff02027836 */ /* 0x000fe20000000000 */
[----:B------:R-:W-:Y:S01]  /*5e60*/  R2UR UR5, R7 ;  /* 0x00000000070572ca */ /* 0x000fe200000e0000 */
[----:B------:R-:W-:Y:S01]  /*5e70*/  UIADD3 UR24, UP1, UR22, 0x1f0, URZ ;  /* 0x000001f016187890 */ /* 0x000fe2000ff3e03f */
[----:B------:R-:W-:Y:S01]  /*5e80*/  R2UR UR8, R19 ;  /* 0x00000000130872ca */ /* 0x000fe200000e0000 */
[----:B------:R-:W-:Y:S01]  /*5e90*/  VIADD R6, R6, 0x1 ;  /* 0x0000000106067836 */ /* 0x000fe20000000000 */
[----:B------:R-:W-:Y:S01]  /*5ea0*/  R2UR UR11, R14 ;  /* 0x000000000e0b72ca */ /* 0x000fe200000e0000 */
[----:B------:R-:W-:Y:S01]  /*5eb0*/  UIADD3.X UR25, URZ, UR23, URZ, UP1, !UPT ;  /* 0x000000173f197290 */ /* 0x000fe20008ffe43f */
[C---:B------:R-:W-:Y:S01]  /*5ec0*/  R2UR UR10, R20.reuse ;  /* 0x00000000140a72ca */ /* 0x040fe200000e0000 */
[----:B------:R-:W-:Y:S01]  /*5ed0*/  UMOV UR6, 0x0 ;  /* 0x0000000000067882 */ /* 0x000fe20000000000 */
[----:B------:R-:W-:Y:S01]  /*5ee0*/  R2UR UR12, R9 ;  /* 0x00000000090c72ca */ /* 0x000fe200000e0000 */
[----:B------:R-:W-:Y:S01]  /*5ef0*/  UMOV UR7, 0x10000000 ;  /* 0x1000000000077882 */ /* 0x000fe20000000000 */
[----:B------:R-:W-:Y:S01]  /*5f00*/  R2UR UR19, R17 ;  /* 0x00000000111372ca */ /* 0x000fe200000e0000 */
[----:B------:R-:W-:Y:S01]  /*5f10*/  VIADD R20, R20, 0x80 ;  /* 0x0000008014147836 */ /* 0x000fe20000000000 */
[----:B------:R-:W-:Y:S01]  /*5f20*/  ISETP.GT.AND P3, PT, R2, 0x1, PT ;  /* 0x000000010200780c */ /* 0x000fe20003f64270 */
[----:B------:R-:W-:Y:S01]  /*5f30*/  UIADD3 UR14, UR5, 0x100, URZ ;  /* 0x00000100050e7890 */ /* 0x000fe2000fffe03f */
[----:B------:R-:W-:Y:S01]  /*5f40*/  ISETP.NE.AND P1, PT, R6, 0x5, PT ;  /* 0x000000050600780c */ /* 0x000fe20003f25270 */
[----:B------:R-:W-:-:S02]  /*5f50*/  UIADD3.X UR5, URZ, UR23, URZ, UP0, !UPT ;  /* 0x000000173f057290 */ /* 0x000fc400087fe43f */
[----:B------:R-:W-:Y:S01]  /*5f60*/  UIADD3 UR15, UR8, 0x14100, URZ ;  /* 0x00014100080f7890 */ /* 0x000fe2000fffe03f */
[----:B------:R-:W-:Y:S02]  /*5f70*/  SEL R8, RZ, 0x1, P1 ;  /* 0x00000001ff087807 */ /* 0x000fe40000800000 */
[----:B------:R-:W-:Y:S01]  /*5f80*/  UMOV UR8, UR14 ;  /* 0x0000000e00087c82 */ /* 0x000fe20008000000 */
[----:B------:R-:W-:Y:S02]  /*5f90*/  SEL R6, R6, RZ, P1 ;  /* 0x000000ff06067207 */ /* 0x000fe40000800000 */
[----:B------:R-:W-:Y:S01]  /*5fa0*/  LOP3.LUT R3, R3, R8, RZ, 0x3c, !PT ;  /* 0x0000000803037212 */ /* 0x000fe200078e3cff */
[----:B------:R0:W-:Y:S02]  /*5fb0*/  UTMALDG.3D [UR8], [UR4], desc[UR6] ;  /* 0x00000608040075b4 */ /* 0x0001e40008011000 */
[----:B0-----:R-:W-:Y:S01]  /*5fc0*/  UMOV UR8, UR15 ;  /* 0x0000000f00087c82 */ /* 0x001fe20008000000 */
[----:B------:R-:W-:-:S02]  /*5fd0*/  UMOV UR11, UR19 ;  /* 0x00000013000b7c82 */ /* 0x000fc40008000000 */
[----:B------:R0:W-:Y:S02]  /*5fe0*/  UTMALDG.3D [UR8], [UR24], desc[UR6] ;  /* 0x00000608180075b4 */ /* 0x0001e40008011000 */
[----:B0-----:R-:W-:Y:S05]  /*5ff0*/  @P3 BRA `(.L_x_112) ;  /* 0xfffffffc00483947 */ /* 0x001fea000383ffff */
.L_x_108:
[----:B------:R-:W-:Y:S05]  /*6000*/  BSYNC B1 ;  /* 0x0000000000017941 */ /* 0x000fea0003800000 */
.L_x_107:
[----:B------:R-:W-:Y:S01]  /*6010*/  LOP3.LUT P3, RZ, R15, 0xff, RZ, 0xc0, !PT ;  /* 0x000000ff0fff7812 */ /* 0x000fe2000786c0ff */
[----:B------:R-:W-:Y:S01]  /*6020*/  IMAD.IADD R6, R12, 0x1, R13 ;  /* 0x000000010c067824 */ /* 0x000fe200078e020d */
[----:B------:R-:W-:Y:S01]  /*6030*/  IADD3 R0, P5, R0, UR20, RZ ;  /* 0x0000001400007c10 */ /* 0x000fe2000ffbe0ff */
[----:B------:R-:W-:Y:S01]  /*6040*/  ULDC.64 UR4, c[0x0][0x650] ;  /* 0x0001940000047ab9 */ /* 0x000fe20000000a00 */
[----:B------:R-:W-:Y:S01]  /*6050*/  BSSY B1, `(.L_x_113) ;  /* 0x000006c000017945 */ /* 0x000fe20003800000 */
[----:B------:R-:W-:Y:S01]  /*6060*/  IMAD.MOV.U32 R14, RZ, RZ, -0x1 ;  /* 0xffffffffff0e7424 */ /* 0x000fe200078e00ff */
[----:B------:R-:W-:Y:S01]  /*6070*/  ISETP.GT.U32.AND P1, PT, R6, 0x4, PT ;  /* 0x000000040600780c */ /* 0x000fe20003f24070 */
[----:B------:R-:W-:Y:S01]  /*6080*/  IMAD.MOV.U32 R17, RZ, RZ, -0x1 ;  /* 0xffffffffff117424 */ /* 0x000fe200078e00ff */
[----:B------:R-:W-:Y:S01]  /*6090*/  IADD3.X R5, R5, UR13, RZ, P5, !PT ;  /* 0x0000000d05057c10 */ /* 0x000fe2000affe4ff */
[----:B------:R-:W-:Y:S01]  /*60a0*/  IMAD.MOV.U32 R9, RZ, RZ, -0x1 ;  /* 0xffffffffff097424 */ /* 0x000fe200078e00ff */
[----:B------:R-:W-:-:S02]  /*60b0*/  ISETP.LT.U32.AND P1, PT, R12, 0x5, P1 ;  /* 0x000000050c00780c */ /* 0x000fc40000f21070 */
[----:B------:R-:W-:Y:S01]  /*60c0*/  PRMT R15, RZ, 0x7610, R15 ;  /* 0x00007610ff0f7816 */ /* 0x000fe2000000000f */
[----:B------:R-:W0:Y:S01]  /*60d0*/  @P3 S2R R3, SR_CgaCtaId ;  /* 0x0000000000033919 */ /* 0x000e220000008800 */
[----:B------:R-:W-:-:S04]  /*60e0*/  @P3 MOV R2, 0x400 ;  /* 0x0000040000023802 */ /* 0x000fc80000000f00 */
[----:B0-----:R-:W-:Y:S01]  /*60f0*/  @P3 LEA R7, R3, R2, 0x18 ;  /* 0x0000000203073211 */ /* 0x001fe200078ec0ff */
[----:B------:R-:W-:-:S03]  /*6100*/  IMAD.WIDE.U32 R2, R6, -0x33333333, RZ ;  /* 0xcccccccd06027825 */ /* 0x000fc600078e00ff */
[----:B------:R0:W-:Y:S01]  /*6110*/  @P3 SYNCS.ARRIVE.TRANS64.A1T0 RZ, [R7+URZ+0x68], RZ ;  /* 0x000068ff07ff39a7 */ /* 0x0001e2000810003f */
[----:B------:R-:W-:Y:S02]  /*6120*/  ISETP.GE.U32.AND P3, PT, R12, 0x5, PT ;  /* 0x000000050c00780c */ /* 0x000fe40003f66070 */
[----:B------:R-:W-:Y:S02]  /*6130*/  PRMT R2, RZ, 0x7610, R2 ;  /* 0x00007610ff027816 */ /* 0x000fe40000000002 */
[----:B0-----:R-:W-:Y:S02]  /*6140*/  SHF.R.U32.HI R7, RZ, 0x2, R3 ;  /* 0x00000002ff077819 */ /* 0x001fe40000011603 */
[----:B------:R-:W-:Y:S02]  /*6150*/  SEL R3, RZ, 0x1, !P1 ;  /* 0x00000001ff037807 */ /* 0x000fe40004800000 */
[----:B------:R-:W-:Y:S01]  /*6160*/  ISETP.GE.U32.AND P1, PT, R0, UR4, PT ;  /* 0x0000000400007c0c */ /* 0x000fe2000bf26070 */
[----:B------:R-:W-:Y:S01]  /*6170*/  IMAD R13, R7, -0x5, R6 ;  /* 0xfffffffb070d7824 */ /* 0x000fe200078e0206 */
[----:B------:R-:W-:-:S02]  /*6180*/  LOP3.LUT R10, R10, R3, RZ, 0x3c, !PT ;  /* 0x000000030a0a7212 */ /* 0x000fc400078e3cff */
[----:B------:R-:W-:Y:S02]  /*6190*/  ISETP.GE.U32.AND.EX P1, PT, R5, UR5, PT, P1 ;  /* 0x0000000505007c0c */ /* 0x000fe4000bf26110 */
[----:B------:R-:W-:-:S11]  /*61a0*/  @P3 LOP3.LUT R10, R10, 0x1, R7, 0x78, !PT ;  /* 0x000000010a0a3812 */ /* 0x000fd600078e7807 */
[----:B------:R-:W-:Y:S05]  /*61b0*/  @P1 BRA `(.L_x_114) ;  /* 0x0000000400541947 */ /* 0x000fea0003800000 */
[----:B------:R-:W-:Y:S01]  /*61c0*/  ULDC.64 UR4, c[0x0][0x628] ;  /* 0x00018a0000047ab9 */ /* 0x000fe20000000a00 */
[----:B------:R-:W0:Y:S01]  /*61d0*/  S2R R17, SR_CTAID.X ;  /* 0x0000000000117919 */ /* 0x000e220000002500 */
[----:B------:R-:W-:Y:S01]  /*61e0*/  ISETP.NE.U32.AND P1, PT, RZ, UR4, PT ;  /* 0x00000004ff007c0c */ /* 0x000fe2000bf25070 */
[----:B------:R-:W-:Y:S01]  /*61f0*/  ULDC UR7, c[0x0][0x630] ;  /* 0x00018c0000077ab9 */ /* 0x000fe20000000800 */
[----:B------:R-:W-:Y:S01]  /*6200*/  IMAD.MOV.U32 R2, RZ, RZ, R0 ;  /* 0x000000ffff027224 */ /* 0x000fe200078e0000 */
[----:B------:R-:W1:Y:S01]  /*6210*/  S2R R14, SR_CTAID.Y ;  /* 0x00000000000e7919 */ /* 0x000e620000002600 */
[----:B------:R-:W-:Y:S01]  /*6220*/  ISETP.NE.AND.EX P1, PT, RZ, UR5, PT, P1 ;  /* 0x00000005ff007c0c */ /* 0x000fe2000bf25310 */
[----:B------:R-:W-:-:S12]  /*6230*/  IMAD.MOV.U32 R3, RZ, RZ, R5 ;  /* 0x000000ffff037224 */ /* 0x000fd800078e0005 */
[----:B------:R-:W-:Y:S05]  /*6240*/  @!P1 BRA `(.L_x_115) ;  /* 0x0000000000289947 */ /* 0x000fea0003800000 */
[----:B------:R-:W-:Y:S02]  /*6250*/  ULDC UR6, c[0x0][0x634] ;  /* 0x00018d0000067ab9 */ /* 0x000fe40000000800 */
[----:B------:R-:W-:-:S05]  /*6260*/  IADD3 R9, P1, R0, UR6, RZ ;  /* 0x0000000600097c10 */ /* 0x000fca000ff3e0ff */
[----:B------:R-:W-:-:S04]  /*6270*/  IMAD.X R19, RZ, RZ, R5, P1 ;  /* 0x000000ffff137224 */ /* 0x000fc800008e0605 */
[----:B------:R-:W-:-:S04]  /*6280*/  IMAD.WIDE.U32 R6, R19, UR4, RZ ;  /* 0x0000000413067c25 */ /* 0x000fc8000f8e00ff */
[----:B------:R-:W-:-:S04]  /*6290*/  IMAD.WIDE.U32 R6, P1, R9, UR5, R6 ;  /* 0x0000000509067c25 */ /* 0x000fc8000f820006 */
[----:B------:R-:W-:-:S04]  /*62a0*/  IMAD.WIDE.U32 R8, R9, UR4, RZ ;  /* 0x0000000409087c25 */ /* 0x000fc8000f8e00ff */
[----:B------:R-:W-:Y:S01]  /*62b0*/  IMAD.X R3, RZ, RZ, RZ, P1 ;  /* 0x000000ffff037224 */ /* 0x000fe200008e06ff */
[----:B------:R-:W-:Y:S01]  /*62c0*/  IADD3 RZ, P1, R9, R6, RZ ;  /* 0x0000000609ff7210 */ /* 0x000fe20007f3e0ff */
[----:B------:R-:W-:-:S04]  /*62d0*/  IMAD.MOV.U32 R2, RZ, RZ, R7 ;  /* 0x000000ffff027224 */ /* 0x000fc800078e0007 */
[----:B------:R-:W-:-:S08]  /*62e0*/  IMAD.WIDE.U32.X R2, R19, UR5, R2, P1 ;  /* 0x0000000513027c25 */ /* 0x000fd000088e0402 */
.L_x_115:
[--C-:B------:R-:W-:Y:S01]  /*62f0*/  SHF.R.U64 R8, R2, UR7, R3.reuse ;  /* 0x0000000702087c19 */ /* 0x100fe20008001203 */
[----:B------:R-:W-:Y:S01]  /*6300*/  ULDC.64 UR4, c[0x0][0x620] ;  /* 0x0001880000047ab9 */ /* 0x000fe20000000a00 */
[----:B------:R-:W-:Y:S01]  /*6310*/  SHF.R.U32.HI R2, RZ, UR7, R3 ;  /* 0x00000007ff027c19 */ /* 0x000fe20008011603 */
[----:B------:R-:W-:Y:S01]  /*6320*/  IMAD.MOV.U32 R3, RZ, RZ, R5 ;  /* 0x000000ffff037224 */ /* 0x000fe200078e0005 */
[----:B------:R-:W-:Y:S01]  /*6330*/  IADD3 R7, P1, RZ, -R8, RZ ;  /* 0x80000008ff077210 */ /* 0x000fe20007f3e0ff */
[----:B------:R-:W2:Y:S01]  /*6340*/  LDC R22, c[0x0][0x144] ;  /* 0x00005100ff167b82 */ /* 0x000ea20000000800 */
[----:B0-----:R-:W-:Y:S01]  /*6350*/  I2FP.F32.U32 R9, R17 ;  /* 0x0000001100097245 */ /* 0x001fe20000201000 */
[----:B------:R-:W-:Y:S01]  /*6360*/  ULDC.64 UR8, c[0x0][0x640] ;  /* 0x0001900000087ab9 */ /* 0x000fe20000000a00 */
[----:B------:R-:W-:Y:S01]  /*6370*/  ULDC UR6, c[0x0][0x608] ;  /* 0x0001820000067ab9 */ /* 0x000fe20000000800 */
[----:B------:R-:W-:Y:S01]  /*6380*/  IMAD.X R2, RZ, RZ, ~R2, P1 ;  /* 0x000000ffff027224 */ /* 0x000fe200008e0e02 */
[----:B------:R-:W-:-:S03]  /*6390*/  ISETP.NE.U32.AND P1, PT, RZ, UR8, PT ;  /* 0x00000008ff007c0c */ /* 0x000fc6000bf25070 */
[----:B------:R-:W-:Y:S01]  /*63a0*/  IMAD R6, R2, UR4, RZ ;  /* 0x0000000402067c24 */ /* 0x000fe2000f8e02ff */
[----:B------:R-:W0:Y:S01]  /*63b0*/  LDC R19, c[0x0][0x148] ;  /* 0x00005200ff137b82 */ /* 0x000e220000000800 */
[----:B------:R-:W-:Y:S01]  /*63c0*/  IMAD.MOV.U32 R2, RZ, RZ, R0 ;  /* 0x000000ffff027224 */ /* 0x000fe200078e0000 */
[----:B------:R-:W-:-:S03]  /*63d0*/  ISETP.NE.AND.EX P1, PT, RZ, UR9, PT, P1 ;  /* 0x00000009ff007c0c */ /* 0x000fc6000bf25310 */
[----:B------:R-:W-:Y:S01]  /*63e0*/  IMAD.WIDE.U32 R2, R7, UR4, R2 ;  /* 0x0000000407027c25 */ /* 0x000fe2000f8e0002 */
[----:B------:R-:W-:-:S03]  /*63f0*/  ULDC UR4, c[0x0][0x150] ;  /* 0x0000540000047ab9 */ /* 0x000fc60000000800 */
[----:B------:R-:W-:Y:S02]  /*6400*/  IMAD R7, R7, UR5, R6 ;  /* 0x0000000507077c24 */ /* 0x000fe4000f8e0206 */
[----:B------:R-:W-:Y:S01]  /*6410*/  FMUL R6, R9, UR4 ;  /* 0x0000000409067c20 */ /* 0x000fe20008400000 */
[----:B------:R-:W-:Y:S01]  /*6420*/  ULDC UR4, c[0x0][0x618] ;  /* 0x0001860000047ab9 */ /* 0x000fe20000000800 */
[----:B------:R-:W-:Y:S01]  /*6430*/  ULDC UR5, c[0x0][0x154] ;  /* 0x0000550000057ab9 */ /* 0x000fe20000000800 */
[----:B------:R-:W-:-:S03]  /*6440*/  IMAD.IADD R3, R3, 0x1, R7 ;  /* 0x0000000103037824 */ /* 0x000fc600078e0207 */
[----:B------:R-:W3:Y:S02]  /*6450*/  F2I.U32.TRUNC.NTZ R6, R6 ;  /* 0x0000000600067305 */ /* 0x000ee4000020f000 */
[----:B------:R-:W-:Y:S02]  /*6460*/  SHF.R.U64 R9, R2, UR4, R3 ;  /* 0x0000000402097c19 */ /* 0x000fe40008001203 */
[----:B-1----:R-:W-:-:S05]  /*6470*/  I2FP.F32.U32 R2, R14 ;  /* 0x0000000e00027245 */ /* 0x002fca0000201000 */
[----:B------:R-:W-:Y:S01]  /*6480*/  FMUL R21, R2, UR5 ;  /* 0x0000000502157c20 */ /* 0x000fe20008400000 */
[----:B------:R-:W-:Y:S01]  /*6490*/  SHF.R.U32.HI R2, RZ, UR4, R3 ;  /* 0x00000004ff027c19 */ /* 0x000fe20008011603 */
[----:B------:R-:W-:-:S03]  /*64a0*/  ULDC UR4, c[0x0][0x658] ;  /* 0x0001960000047ab9 */ /* 0x000fc60000000800 */
[--C-:B------:R-:W-:Y:S01]  /*64b0*/  SHF.R.U64 R20, R9, UR6, R2.reuse ;  /* 0x0000000609147c19 */ /* 0x100fe20008001202 */
[----:B------:R-:W1:Y:S01]  /*64c0*/  F2I.U32.TRUNC.NTZ R21, R21 ;  /* 0x0000001500157305 */ /* 0x000e62000020f000 */
[----:B------:R-:W-:Y:S01]  /*64d0*/  SHF.R.U32.HI R3, RZ, UR6, R2 ;  /* 0x00000006ff037c19 */ /* 0x000fe20008011602 */
[----:B---3--:R-:W-:-:S03]  /*64e0*/  IMAD.MOV R6, RZ, RZ, -R6 ;  /* 0x000000ffff067224 */ /* 0x008fc600078e0a06 */
[----:B------:R-:W-:Y:S01]  /*64f0*/  SHF.R.U64 R18, R20, UR4, R3 ;  /* 0x0000000414127c19 */ /* 0x000fe20008001203 */
[----:B--2---:R-:W-:Y:S01]  /*6500*/  IMAD R17, R22, R6, R17 ;  /* 0x0000000616117224 */ /* 0x004fe200078e0211 */
[----:B------:R-:W-:-:S03]  /*6510*/  SHF.R.U32.HI R23, RZ, UR4, R3 ;  /* 0x00000004ff177c19 */ /* 0x000fc60008011603 */
[----:B------:R-:W-:Y:S02]  /*6520*/  IMAD.MOV.U32 R2, RZ, RZ, R18 ;  /* 0x000000ffff027224 */ /* 0x000fe400078e0012 */
[----:B------:R-:W-:Y:S01]  /*6530*/  IMAD.MOV.U32 R3, RZ, RZ, R23 ;  /* 0x000000ffff037224 */ /* 0x000fe200078e0017 */
[----:B------:R-:W-:Y:S06]  /*6540*/  @!P1 BRA `(.L_x_116) ;  /* 0x0000000000289947 */ /* 0x000fec0003800000 */
[----:B------:R-:W-:Y:S02]  /*6550*/  ULDC UR4, c[0x0][0x64c] ;  /* 0x0001930000047ab9 */ /* 0x000fe40000000800 */
[----:B------:R-:W-:-:S05]  /*6560*/  IADD3 R3, P1, R18, UR4, RZ ;  /* 0x0000000412037c10 */ /* 0x000fca000ff3e0ff */
[----:B------:R-:W-:-:S04]  /*6570*/  IMAD.X R23, RZ, RZ, R23, P1 ;  /* 0x000000ffff177224 */ /* 0x000fc800008e0617 */
[----:B------:R-:W-:-:S04]  /*6580*/  IMAD.WIDE.U32 R6, R23, UR8, RZ ;  /* 0x0000000817067c25 */ /* 0x000fc8000f8e00ff */
[----:B------:R-:W-:-:S04]  /*6590*/  IMAD.WIDE.U32 R6, P1, R3, UR9, R6 ;  /* 0x0000000903067c25 */ /* 0x000fc8000f820006 */
[----:B------:R-:W-:-:S04]  /*65a0*/  IMAD.WIDE.U32 R2, R3, UR8, RZ ;  /* 0x0000000803027c25 */ /* 0x000fc8000f8e00ff */
[----:B------:R-:W-:Y:S01]  /*65b0*/  IMAD.MOV.U32 R2, RZ, RZ, R7 ;  /* 0x000000ffff027224 */ /* 0x000fe200078e0007 */
[----:B------:R-:W-:Y:S01]  /*65c0*/  IADD3 RZ, P3, R3, R6, RZ ;  /* 0x0000000603ff7210 */ /* 0x000fe20007f7e0ff */
[----:B------:R-:W-:-:S04]  /*65d0*/  IMAD.X R3, RZ, RZ, RZ, P1 ;  /* 0x000000ffff037224 */ /* 0x000fc800008e06ff */
[----:B------:R-:W-:-:S08]  /*65e0*/  IMAD.WIDE.U32.X R2, R23, UR9, R2, P3 ;  /* 0x0000000917027c25 */ /* 0x000fd000098e0402 */
.L_x_116:
[----:B------:R-:W-:Y:S01]  /*65f0*/  ULDC UR4, c[0x0][0x648] ;  /* 0x0001920000047ab9 */ /* 0x000fe20000000800 */
[----:B-1----:R-:W-:Y:S01]  /*6600*/  IMAD.MOV R21, RZ, RZ, -R21 ;  /* 0x000000ffff157224 */ /* 0x002fe200078e0a15 */
[----:B------:R-:W-:Y:S01]  /*6610*/  SHF.R.U64 R3, R2, UR4, R3 ;  /* 0x0000000402037c19 */ /* 0x000fe20008001203 */
[----:B------:R-:W-:Y:S01]  /*6620*/  ULDC UR4, c[0x0][0x638] ;  /* 0x00018e0000047ab9 */ /* 0x000fe20000000800 */
[----:B------:R-:W-:Y:S01]  /*6630*/  LOP3.LUT R20, R20, UR17, RZ, 0xc0, !PT ;  /* 0x0000001114147c12 */ /* 0x000fe2000f8ec0ff */
[----:B0-----:R-:W-:Y:S01]  /*6640*/  @P4 IMAD R17, R19, R21, R14 ;  /* 0x0000001513114224 */ /* 0x001fe200078e020e */
[----:B------:R-:W-:Y:S01]  /*6650*/  ULDC UR5, c[0x0][0x610] ;  /* 0x0001840000057ab9 */ /* 0x000fe20000000800 */
[----:B------:R-:W-:Y:S02]  /*6660*/  IMAD.MOV R7, RZ, RZ, -R3 ;  /* 0x000000ffff077224 */ /* 0x000fe400078e0a03 */
[----:B------:R-:W-:Y:S01]  /*6670*/  IMAD R14, R3, UR18, R20 ;  /* 0x00000012030e7c24 */ /* 0x000fe2000f8e0214 */
[----:B------:R-:W-:Y:S01]  /*6680*/  LOP3.LUT R3, R9, UR16, RZ, 0xc0, !PT ;  /* 0x0000001009037c12 */ /* 0x000fe2000f8ec0ff */
[----:B------:R-:W-:Y:S01]  /*6690*/  IMAD R18, R7, UR4, R18 ;  /* 0x0000000407127c24 */ /* 0x000fe2000f8e0212 */
[----:B------:R-:W-:Y:S01]  /*66a0*/  ULDC UR4, c[0x0][0x600] ;  /* 0x0001800000047ab9 */ /* 0x000fe20000000800 */
[----:B------:R-:W-:-:S02]  /*66b0*/  IMAD R14, R14, UR5, R17 ;  /* 0x000000050e0e7c24 */ /* 0x000fc4000f8e0211 */
[----:B------:R-:W-:Y:S02]  /*66c0*/  IMAD R3, R18, UR4, R3 ;  /* 0x0000000412037c24 */ /* 0x000fe4000f8e0203 */
[----:B------:R-:W-:Y:S02]  /*66d0*/  IMAD.MOV.U32 R2, RZ, RZ, 0x1 ;  /* 0x00000001ff027424 */ /* 0x000fe400078e00ff */
[----:B------:R-:W-:Y:S01]  /*66e0*/  IMAD.MOV.U32 R9, RZ, RZ, R8 ;  /* 0x000000ffff097224 */ /* 0x000fe200078e0008 */
[----:B------:R-:W-:Y:S02]  /*66f0*/  SEL R17, R3, R14, !P4 ;  /* 0x0000000e03117207 */ /* 0x000fe40006000000 */
[----:B------:R-:W-:-:S07]  /*6700*/  SEL R14, R14, R3, !P4 ;  /* 0x000000030e0e7207 */ /* 0x000fce0006000000 */
.L_x_114:
[----:B------:R-:W-:Y:S05]  /*6710*/  BSYNC B1 ;  /* 0x0000000000017941 */ /* 0x000fea0003800000 */
.L_x_113:
[----:B------:R-:W-:-:S13]  /*6720*/  LOP3.LUT P1, RZ, R2, 0xff, RZ, 0xc0, !PT ;  /* 0x000000ff02ff7812 */ /* 0x000fda000782c0ff */
[----:B------:R-:W-:Y:S05]  /*6730*/  @P1 BRA `(.L_x_117) ;  /* 0xfffffff400441947 */ /* 0x000fea000383ffff */
[----:B------:R-:W-:Y:S05]  /*6740*/  BSYNC B0 ;  /* 0x0000000000007941 */ /* 0x000fea0003800000 */
.L_x_105:
[----:B------:R-:W-:-:S03]  /*6750*/  UMOV UR4, 0xffffffff ;  /* 0xffffffff00047882 */ /* 0x000fc60000000000 */
[----:B------:R-:W-:Y:S05]  /*6760*/  BRA.DIV UR4, `(.L_x_118) ;  /* 0x0000000604407947 */ /* 0x000fea000b800000 */
[----:B------:R-:W-:-:S13]  /*6770*/  ELECT P0, URZ, PT ;  /* 0x00000000003f782f */ /* 0x000fda0003800000 */
.L_x_133:
[----:B------:R-:W-:Y:S04]  /*6780*/  BSSY B0, `(.L_x_119) ;  /* 0x0000034000007945 */ /* 0x000fe80003800000 */
[----:B------:R-:W-:Y:S05]  /*6790*/  @!P0 BRA `(.L_x_120) ;  /* 0x0000000000c88947 */ /* 0x000fea0003800000 */
[----:B------:R-:W-:-:S04]  /*67a0*/  LOP3.LUT R4, R4, 0x2, RZ, 0xfc, !PT ;  /* 0x0000000204047812 */ /* 0x000fc800078efcff */
[----:B------:R-:W-:-:S13]  /*67b0*/  ISETP.NE.AND P0, PT, R4, 0x3, PT ;  /* 0x000000030400780c */ /* 0x000fda0003f05270 */
[----:B------:R-:W-:Y:S05]  /*67c0*/  @!P0 BRA `(.L_x_121) ;  /* 0x0000000000048947 */ /* 0x000fea0003800000 */
[----:B------:R-:W-:Y:S01]  /*67d0*/  BPT.TRAP 0x1 ;  /* 0x000000040000795c */ /* 0x000fe20000300000 */
.L_x_121:
[----:B------:R-:W0:Y:S01]  /*67e0*/  S2R R3, SR_CgaCtaId ;  /* 0x0000000000037919 */ /* 0x000e220000008800 */
[----:B------:R-:W-:Y:S02]  /*67f0*/  MOV R0, 0x400 ;  /* 0x0000040000007802 */ /* 0x000fe40000000f00 */
[----:B------:R-:W-:Y:S02]  /*6800*/  SHF.L.U32 R2, R10, 0x1f, RZ ;  /* 0x0000001f0a027819 */ /* 0x000fe400000006ff */
[----:B0-----:R-:W-:-:S05]  /*6810*/  LEA R0, R3, R0, 0x18 ;  /* 0x0000000003007211 */ /* 0x001fca00078ec0ff */
[----:B------:R-:W-:-:S04]  /*6820*/  VIADD R0, R0, 0x28 ;  /* 0x0000002800007836 */ /* 0x000fc80000000000 */
[C---:B------:R-:W-:Y:S02]  /*6830*/  IMAD R5, R13.reuse, 0x8, R0 ;  /* 0x000000080d057824 */ /* 0x040fe400078e0200 */
[----:B------:R-:W-:Y:S02]  /*6840*/  VIADD R13, R13, 0x1 ;  /* 0x000000010d0d7836 */ /* 0x000fe40000000000 */
[----:B------:R-:W0:Y:S03]  /*6850*/  SYNCS.PHASECHK.TRANS64.TRYWAIT P0, [R5+URZ], R2 ;  /* 0x00000002050075a7 */ /* 0x000e26000800017f */
[----:B------:R-:W-:-:S04]  /*6860*/  ISETP.NE.AND P1, PT, R13, 0x5, PT ;  /* 0x000000050d00780c */ /* 0x000fc80003f25270 */
[----:B------:R-:W-:Y:S02]  /*6870*/  SEL R3, RZ, 0x1, P1 ;  /* 0x00000001ff037807 */ /* 0x000fe40000800000 */
[----:B------:R-:W-:Y:S02]  /*6880*/  SEL R13, R13, RZ, P1 ;  /* 0x000000ff0d0d7207 */ /* 0x000fe40000800000 */
[----:B------:R-:W-:-:S03]  /*6890*/  LOP3.LUT R10, R10, R3, RZ, 0x3c, !PT ;  /* 0x000000030a0a7212 */ /* 0x000fc600078e3cff */
[----:B------:R-:W-:Y:S01]  /*68a0*/  IMAD R7, R13, 0x8, R0 ;  /* 0x000000080d077824 */ /* 0x000fe200078e0200 */
[----:B------:R-:W-:Y:S01]  /*68b0*/  SHF.L.U32 R4, R10, 0x1f, RZ ;  /* 0x0000001f0a047819 */ /* 0x000fe200000006ff */
[----:B0-----:R-:W-:Y:S06]  /*68c0*/  @!P0 BRA `(.L_x_122) ;  /* 0x00000004000c8947 */ /* 0x001fec0003800000 */
.L_x_134:
[----:B------:R-:W1:Y:S01]  /*68d0*/  SYNCS.PHASECHK.TRANS64.TRYWAIT P0, [R7+URZ], R4 ;  /* 0x00000004070075a7 */ /* 0x000e62000800017f */
[----:B0-----:R-:W-:-:S05]  /*68e0*/  VIADD R2, R13, 0x1 ;  /* 0x000000010d027836 */ /* 0x001fca0000000000 */
[----:B------:R-:W-:-:S04]  /*68f0*/  ISETP.NE.AND P1, PT, R2, 0x5, PT ;  /* 0x000000050200780c */ /* 0x000fc80003f25270 */
[----:B------:R-:W-:Y:S02]  /*6900*/  SEL R3, RZ, 0x1, P1 ;  /* 0x00000001ff037807 */ /* 0x000fe40000800000 */
[----:B------:R-:W-:Y:S02]  /*6910*/  SEL R9, R2, RZ, P1 ;  /* 0x000000ff02097207 */ /* 0x000fe40000800000 */
[----:B------:R-:W-:-:S03]  /*6920*/  LOP3.LUT R10, R10, R3, RZ, 0x3c, !PT ;  /* 0x000000030a0a7212 */ /* 0x000fc600078e3cff */
[----:B------:R-:W-:Y:S01]  /*6930*/  IMAD R8, R9, 0x8, R0 ;  /* 0x0000000809087824 */ /* 0x000fe200078e0200 */
[----:B------:R-:W-:Y:S01]  /*6940*/  SHF.L.U32 R5, R10, 0x1f, RZ ;  /* 0x0000001f0a057819 */ /* 0x000fe200000006ff */
[----:B-1----:R-:W-:Y:S06]  /*6950*/  @!P0 BRA `(.L_x_123) ;  /* 0x0000000000fc8947 */ /* 0x002fec0003800000 */
.L_x_135:
[----:B------:R-:W1:Y:S01]  /*6960*/  SYNCS.PHASECHK.TRANS64.TRYWAIT P0, [R8+URZ], R5 ;  /* 0x00000005080075a7 */ /* 0x000e62000800017f */
[----:B------:R-:W-:-:S05]  /*6970*/  VIADD R2, R9, 0x1 ;  /* 0x0000000109027836 */ /* 0x000fca0000000000 */
[----:B------:R-:W-:-:S04]  /*6980*/  ISETP.NE.AND P1, PT, R2, 0x5, PT ;  /* 0x000000050200780c */ /* 0x000fc80003f25270 */
[----:B------:R-:W-:Y:S02]  /*6990*/  SEL R3, RZ, 0x1, P1 ;  /* 0x00000001ff037807 */ /* 0x000fe40000800000 */
[----:B0-----:R-:W-:Y:S02]  /*69a0*/  SEL R7, R2, RZ, P1 ;  /* 0x000000ff02077207 */ /* 0x001fe40000800000 */
[----:B------:R-:W-:-:S03]  /*69b0*/  LOP3.LUT R9, R10, R3, RZ, 0x3c, !PT ;  /* 0x000000030a097212 */ /* 0x000fc600078e3cff */
[----:B------:R-:W-:Y:S01]  /*69c0*/  IMAD R11, R7, 0x8, R0 ;  /* 0x00000008070b7824 */ /* 0x000fe200078e0200 */
[----:B------:R-:W-:Y:S01]  /*69d0*/  SHF.L.U32 R6, R9, 0x1f, RZ ;  /* 0x0000001f09067819 */ /* 0x000fe200000006ff */
[----:B-1----:R-:W-:Y:S06]  /*69e0*/  @!P0 BRA `(.L_x_124) ;  /* 0x0000000000ec8947 */ /* 0x002fec0003800000 */
.L_x_136:
[----:B------:R-:W1:Y:S01]  /*69f0*/  SYNCS.PHASECHK.TRANS64.TRYWAIT P0, [R11+URZ], R6 ;  /* 0x000000060b0075a7 */ /* 0x000e62000800017f */
[----:B------:R-:W-:-:S05]  /*6a00*/  VIADD R2, R7, 0x1 ;  /* 0x0000000107027836 */ /* 0x000fca0000000000 */
[----:B------:R-:W-:-:S04]  /*6a10*/  ISETP.NE.AND P1, PT, R2, 0x5, PT ;  /* 0x000000050200780c */ /* 0x000fc80003f25270 */
[----:B------:R-:W-:Y:S02]  /*6a20*/  SEL R4, RZ, 0x1, P1 ;  /* 0x00000001ff047807 */ /* 0x000fe40000800000 */
[----:B------:R-:W-:Y:S02]  /*6a30*/  SEL R3, R2, RZ, P1 ;  /* 0x000000ff02037207 */ /* 0x000fe40000800000 */
[----:B------:R-:W-:Y:S01]  /*6a40*/  LOP3.LUT R4, R9, R4, RZ, 0x3c, !PT ;  /* 0x0000000409047212 */ /* 0x000fe200078e3cff */
[----:B-1----:R-:W-:Y:S06]  /*6a50*/  @!P0 BRA `(.L_x_125) ;  /* 0x0000000000e48947 */ /* 0x002fec0003800000 */
.L_x_137:
[----:B------:R-:W-:Y:S01]  /*6a60*/  IMAD R3, R3, 0x8, R0 ;  /* 0x0000000803037824 */ /* 0x000fe200078e0200 */
[----:B------:R-:W-:-:S07]  /*6a70*/  SHF.L.U32 R0, R4, 0x1f, RZ ;  /* 0x0000001f04007819 */ /* 0x000fce00000006ff */
.L_x_126:
[----:B--2---:R2:W3:Y:S02]  /*6a80*/  SYNCS.PHASECHK.TRANS64.TRYWAIT P0, [R3+URZ], R0 ;  /* 0x00000000030075a7 */ /* 0x0044e4000800017f */
[----:B---3--:R-:W-:Y:S05]  /*6a90*/  @!P0 NANOSLEEP.SYNCS 0x989680 ;  /* 0x009896800000895d */ /* 0x008fea0003900000 */
[----:B------:R-:W3:Y:S02]  /*6aa0*/  @!P0 SYNCS.PHASECHK.TRANS64 P0, [R3+URZ], R0 ;  /* 0x00000000030085a7 */ /* 0x000ee4000800007f */
[----:B---3--:R-:W-:Y:S05]  /*6ab0*/  @!P0 BRA `(.L_x_126) ;  /* 0xfffffffc00f08947 */ /* 0x008fea000383ffff */
.L_x_120:
[----:B------:R-:W-:Y:S05]  /*6ac0*/  BSYNC B0 ;  /* 0x0000000000007941 */ /* 0x000fea0003800000 */
.L_x_119:
[----:B------:R-:W-:Y:S05]  /*6ad0*/  EXIT ;  /* 0x000000000000794d */ /* 0x000fea0003800000 */
.L_x_17:
[----:B-1----:R-:W-:-:S04]  /*6ae0*/  IMAD.U32 R7, RZ, RZ, UR6 ;  /* 0x00000006ff077e24 */ /* 0x002fc8000f8e00ff */
[----:B------:R1:W3:Y:S03]  /*6af0*/  SYNCS.PHASECHK.TRANS64.TRYWAIT P0, [R7+URZ], R6 ;  /* 0x00000006070075a7 */ /* 0x0002e6000800017f */
[----:B---3--:R-:W-:Y:S05]  /*6b00*/  @!P0 NANOSLEEP.SYNCS 0x989680 ;  /* 0x009896800000895d */ /* 0x008fea0003900000 */
[----:B------:R-:W3:Y:S02]  /*6b10*/  @!P0 SYNCS.PHASECHK.TRANS64 P0, [R7+URZ], R6 ;  /* 0x00000006070085a7 */ /* 0x000ee4000800007f */
[----:B---3--:R-:W-:Y:S05]  /*6b20*/  @!P0 BRA `(.L_x_17) ;  /* 0xfffffffc00ec8947 */ /* 0x008fea000383ffff */
[----:B------:R-:W-:Y:S05]  /*6b30*/  BRA `(.L_x_16) ;  /* 0xffffffa800147947 */ /* 0x000fea000383ffff */
.L_x_23:
[----:B-1----:R-:W-:-:S04]  /*6b40*/  IMAD.U32 R8, RZ, RZ, UR12 ;  /* 0x0000000cff087e24 */ /* 0x002fc8000f8e00ff */
[----:B------:R1:W3:Y:S03]  /*6b50*/  SYNCS.PHASECHK.TRANS64.TRYWAIT P0, [R8+URZ], R7 ;  /* 0x00000007080075a7 */ /* 0x0002e6000800017f */
[----:B---3--:R-:W-:Y:S05]  /*6b60*/  @!P0 NANOSLEEP.SYNCS 0x989680 ;  /* 0x009896800000895d */ /* 0x008fea0003900000 */
[----:B------:R-:W3:Y:S02]  /*6b70*/  @!P0 SYNCS.PHASECHK.TRANS64 P0, [R8+URZ], R7 ;  /* 0x00000007080085a7 */ /* 0x000ee4000800007f */
[----:B---3--:R-:W-:Y:S05]  /*6b80*/  @!P0 BRA `(.L_x_23) ;  /* 0xfffffffc00ec8947 */ /* 0x008fea000383ffff */
[----:B------:R-:W-:Y:S05]  /*6b90*/  BRA `(.L_x_22) ;  /* 0xffffffac00c87947 */ /* 0x000fea000383ffff */
.L_x_106:
[----:B------:R-:W-:Y:S01]  /*6ba0*/  BSSY B1, `(.L_x_127) ;  /* 0x0000006000017945 */ /* 0x000fe20003800000 */
[----:B------:R-:W-:-:S07]  /*6bb0*/  IMAD.MOV.U32 R2, RZ, RZ, -0x1 ;  /* 0xffffffffff027424 */ /* 0x000fce00078e00ff */
[----:B------:R-:W-:Y:S05]  /*6bc0*/  WARPSYNC.COLLECTIVE R2, `(.L_x_128) ;  /* 0x00000000020c7348 */ /* 0x000fea0003c00000 */
[----:B------:R-:W-:Y:S02]  /*6bd0*/  ELECT P1, UR62, PT ;  /* 0x00000000003e782f */ /* 0x000fe40003820000 */
[----:B------:R-:W-:Y:S01]  /*6be0*/  MOV R2, UR62 ;  /* 0x0000003e00027c02 */ /* 0x000fe20008000f00 */
[----:B------:R-:W-:Y:S10]  /*6bf0*/  ENDCOLLECTIVE ;  /* 0x000000000000791b */ /* 0x000ff40003800000 */
.L_x_128:
[----:B------:R-:W-:Y:S05]  /*6c00*/  BSYNC B1 ;  /* 0x0000000000017941 */ /* 0x000fea0003800000 */
.L_x_127:
[----:B------:R-:W-:Y:S05]  /*6c10*/  BRA `(.L_x_129) ;  /* 0xfffffff000187947 */ /* 0x000fea000383ffff */
.L_x_109:
[----:B-1----:R1:W2:Y:S02]  /*6c20*/  SYNCS.PHASECHK.TRANS64.TRYWAIT P1, [R18+URZ+0x28], R7 ;  /* 0x00002807120075a7 */ /* 0x0022a4000802017f */
[----:B--2---:R-:W-:Y:S05]  /*6c30*/  @!P1 NANOSLEEP.SYNCS 0x989680 ;  /* 0x009896800000995d */ /* 0x004fea0003900000 */
[----:B------:R-:W2:Y:S02]  /*6c40*/  @!P1 SYNCS.PHASECHK.TRANS64 P1, [R18+URZ+0x28], R7 ;  /* 0x00002807120095a7 */ /* 0x000ea4000802007f */
[----:B--2---:R-:W-:Y:S05]  /*6c50*/  @!P1 BRA `(.L_x_109) ;  /* 0xfffffffc00f09947 */ /* 0x004fea000383ffff */
[----:B------:R-:W-:Y:S05]  /*6c60*/  BRA `(.L_x_130) ;  /* 0xfffffff0004c7947 */ /* 0x000fea000383ffff */
.L_x_118:
[----:B------:R-:W-:Y:S01]  /*6c70*/  BSSY B0, `(.L_x_131) ;  /* 0x0000006000007945 */ /* 0x000fe20003800000 */
[----:B------:R-:W-:-:S07]  /*6c80*/  IMAD.MOV.U32 R2, RZ, RZ, -0x1 ;  /* 0xffffffffff027424 */ /* 0x000fce00078e00ff */
[----:B------:R-:W-:Y:S05]  /*6c90*/  WARPSYNC.COLLECTIVE R2, `(.L_x_132) ;  /* 0x00000000020c7348 */ /* 0x000fea0003c00000 */
[----:B------:R-:W-:Y:S02]  /*6ca0*/  ELECT P1, UR62, PT ;  /* 0x00000000003e782f */ /* 0x000fe40003820000 */
[----:B------:R-:W-:Y:S01]  /*6cb0*/  MOV R2, UR62 ;  /* 0x0000003e00027c02 */ /* 0x000fe20008000f00 */
[----:B------:R-:W-:Y:S10]  /*6cc0*/  ENDCOLLECTIVE ;  /* 0x000000000000791b */ /* 0x000ff40003800000 */
.L_x_132:
[----:B------:R-:W-:Y:S05]  /*6cd0*/  BSYNC B0 ;  /* 0x0000000000007941 */ /* 0x000fea0003800000 */
.L_x_131:
[----:B------:R-:W-:Y:S01]  /*6ce0*/  PLOP3.LUT P0, PT, P1, PT, PT, 0x80, 0x0 ;  /* 0x000000000000781c */ /* 0x000fe20000f0f070 */
[----:B------:R-:W-:-:S12]  /*6cf0*/  BRA `(.L_x_133) ;  /* 0xfffffff800a07947 */ /* 0x000fd8000383ffff */
.L_x_122:
[----:B0-----:R0:W1:Y:S02]  /*6d00*/  SYNCS.PHASECHK.TRANS64.TRYWAIT P0, [R5+URZ], R2 ;  /* 0x00000002050075a7 */ /* 0x001064000800017f */
[----:B-1----:R-:W-:Y:S05]  /*6d10*/  @!P0 NANOSLEEP.SYNCS 0x989680 ;  /* 0x009896800000895d */ /* 0x002fea0003900000 */
[----:B------:R-:W1:Y:S02]  /*6d20*/  @!P0 SYNCS.PHASECHK.TRANS64 P0, [R5+URZ], R2 ;  /* 0x00000002050085a7 */ /* 0x000e64000800007f */
[----:B-1----:R-:W-:Y:S05]  /*6d30*/  @!P0 BRA `(.L_x_122) ;  /* 0xfffffffc00f08947 */ /* 0x002fea000383ffff */
[----:B------:R-:W-:Y:S05]  /*6d40*/  BRA `(.L_x_134) ;  /* 0xfffffff800e07947 */ /* 0x000fea000383ffff */
.L_x_123:
[----:B0-----:R0:W1:Y:S02]  /*6d50*/  SYNCS.PHASECHK.TRANS64.TRYWAIT P0, [R7+URZ], R4 ;  /* 0x00000004070075a7 */ /* 0x001064000800017f */
[----:B-1----:R-:W-:Y:S05]  /*6d60*/  @!P0 NANOSLEEP.SYNCS 0x989680 ;  /* 0x009896800000895d */ /* 0x002fea0003900000 */
[----:B------:R-:W1:Y:S02]  /*6d70*/  @!P0 SYNCS.PHASECHK.TRANS64 P0, [R7+URZ], R4 ;  /* 0x00000004070085a7 */ /* 0x000e64000800007f */
[----:B-1----:R-:W-:Y:S05]  /*6d80*/  @!P0 BRA `(.L_x_123) ;  /* 0xfffffffc00f08947 */ /* 0x002fea000383ffff */
[----:B------:R-:W-:Y:S05]  /*6d90*/  BRA `(.L_x_135) ;  /* 0xfffffff800f07947 */ /* 0x000fea000383ffff */
.L_x_124:
[----:B0-----:R0:W1:Y:S02]  /*6da0*/  SYNCS.PHASECHK.TRANS64.TRYWAIT P0, [R8+URZ], R5 ;  /* 0x00000005080075a7 */ /* 0x001064000800017f */
[----:B-1----:R-:W-:Y:S05]  /*6db0*/  @!P0 NANOSLEEP.SYNCS 0x989680 ;  /* 0x009896800000895d */ /* 0x002fea0003900000 */
[----:B------:R-:W1:Y:S02]  /*6dc0*/  @!P0 SYNCS.PHASECHK.TRANS64 P0, [R8+URZ], R5 ;  /* 0x00000005080085a7 */ /* 0x000e64000800007f */
[----:B-1----:R-:W-:Y:S05]  /*6dd0*/  @!P0 BRA `(.L_x_124) ;  /* 0xfffffffc00f08947 */ /* 0x002fea000383ffff */
[----:B------:R-:W-:Y:S05]  /*6de0*/  BRA `(.L_x_136) ;  /* 0xfffffffc00007947 */ /* 0x000fea000383ffff */
.L_x_125:
[----:B-1----:R1:W2:Y:S02]  /*6df0*/  SYNCS.PHASECHK.TRANS64.TRYWAIT P0, [R11+URZ], R6 ;  /* 0x000000060b0075a7 */ /* 0x0022a4000800017f */
[----:B--2---:R-:W-:Y:S05]  /*6e00*/  @!P0 NANOSLEEP.SYNCS 0x989680 ;  /* 0x009896800000895d */ /* 0x004fea0003900000 */
[----:B------:R-:W2:Y:S02]  /*6e10*/  @!P0 SYNCS.PHASECHK.TRANS64 P0, [R11+URZ], R6 ;  /* 0x000000060b0085a7 */ /* 0x000ea4000800007f */
[----:B--2---:R-:W-:Y:S05]  /*6e20*/  @!P0 BRA `(.L_x_125) ;  /* 0xfffffffc00f08947 */ /* 0x004fea000383ffff */
[----:B------:R-:W-:Y:S05]  /*6e30*/  BRA `(.L_x_137) ;  /* 0xfffffffc00087947 */ /* 0x000fea000383ffff */
.L_x_138:
[----:B------:R-:W-:-:S00]  /*6e40*/  BRA `(.L_x_138) ;  /* 0xfffffffc00fc7947 */ /* 0x000fc0000383ffff */
[----:B------:R-:W-:-:S00]  /*6e50*/  NOP ;  /* 0x0000000000007918 */ /* 0x000fc00000000000 */
        /* <DEDUP_REMOVED lines=10> */
.L_x_139:


//--------------------- .nv.shared._ZN7cutlass13device_kernelINS_4gemm6kernel13GemmUniversalIN4cute5tupleIJiiiiEEENS1_10collective13CollectiveMmaINS1_37MainloopSm90TmaGmmaWarpSpecializedFP8ILi5ENS5_IJNS4_1CILi1EEESB_SB_EEENS1_35KernelTmaWarpSpecializedCooperativeEEENS5_IJNSA_ILi128EEENSA_ILi64EEESF_EEENS_12float_e4m3_tENS5_IJlSB_lEEESI_SJ_NS4_8TiledMMAINS4_8MMA_AtomIJNS4_4SM904GMMA30MMA_64x64x32_F32E4M3E4M3_SS_TNILNSN_7ScaleInE1ELSP_1EEEEEENS4_6LayoutINS5_IJNSA_ILi2EEESB_SB_EEENS5_IJSB_NSA_ILi0EEESV_EEEEENS5_IJNS4_10UnderscoreESY_SY_EEEEENS4_13SM90_TMA_LOADENS4_14ComposedLayoutINS4_7SwizzleILi3ELi4ELi3EEENS4_18smem_ptr_flag_bitsILi8EEENSS_INS5_IJNSA_ILi8EEESF_EEENS5_IJSF_SB_EEEEEEEvNS4_8identityES11_S1B_vS1C_EENS_8epilogue10collective6detail29Sm90TmaWarpSpecializedAdapterINS1F_15DefaultEpilogueISI_SJ_SJ_NS1E_6thread17LinearCombinationISI_Li1EffLNS1J_9ScaleType4KindE0ELNS_15FloatRoundStyleE2ESI_EENS1_15EpilogueDefaultEEEEEvvEEEEvNT_6ParamsE --------------------------
	.section	.nv.shared._ZN7cutlass13device_kernelINS_4gemm6kernel13GemmUniversalIN4cute5tupleIJiiiiEEENS1_10collective13CollectiveMmaINS1_37MainloopSm90TmaGmmaWarpSpecializedFP8ILi5ENS5_IJNS4_1CILi1EEESB_SB_EEENS1_35KernelTmaWarpSpecializedCooperativeEEENS5_IJNSA_ILi128EEENSA_ILi64EEESF_EEENS_12float_e4m3_tENS5_IJlSB_lEEESI_SJ_NS4_8TiledMMAINS4_8MMA_AtomIJNS4_4SM904GMMA30MMA_64x64x32_F32E4M3E4M3_SS_TNILNSN_7ScaleInE1ELSP_1EEEEEENS4_6LayoutINS5_IJNSA_ILi2EEESB_SB_EEENS5_IJSB_NSA_ILi0EEESV_EEEEENS5_IJNS4_10UnderscoreESY_SY_EEEEENS4_13SM90_TMA_LOADENS4_14ComposedLayoutINS4_7SwizzleILi3ELi4ELi3EEENS4_18smem_ptr_flag_bitsILi8EEENSS_INS5_IJNSA_ILi8EEESF_EEENS5_IJSF_SB_EEEEEEEvNS4_8identityES11_S1B_vS1C_EENS_8epilogue10collective6detail29Sm90TmaWarpSpecializedAdapterINS1F_15DefaultEpilogueISI_SJ_SJ_NS1E_6thread17LinearCombinationISI_Li1EffLNS1J_9ScaleType4KindE0ELNS_15FloatRoundStyleE2ESI_EENS1_15EpilogueDefaultEEEEEvvEEEEvNT_6ParamsE,"aw",@nobits
	.sectionflags	@""
	.align	16
	.zero		1024


//--------------------- .nv.shared.reserved.0     --------------------------
	.section	.nv.shared.reserved.0,"aw",@nobits
	.weak		__nv_reservedSMEM_offset_0_alias
	.size		__nv_reservedSMEM_offset_0_alias, 0, 0
	.other		__nv_reservedSMEM_offset_0_alias,@"STO_CUDA_RESERVED_SHARED STV_DEFAULT"
__nv_reservedSMEM_offset_0_alias:
	.zero		0


//--------------------- .nv.global                --------------------------
	.section	.nv.global,"aw",@nobits
.nv.global:
	.type		_ZN40_INTERNAL_3a50b1ab_4_k_cu_459e9fc6_225314cute1_E,@object
	.size		_ZN40_INTERNAL_3a50b1ab_4_k_cu_459e9fc6_225314cute1_E,(_ZN40_INTERNAL_3a50b1ab_4_k_cu_459e9fc6_225314cuda3std3__45__cpo6cbeginE - _ZN40_INTERNAL_3a50b1ab_4_k_cu_459e9fc6_225314cute1_E)
_ZN40_INTERNAL_3a50b1ab_4_k_cu_459e9fc6_225314cute1_E:
	.zero		1
	.type		_ZN40_INTERNAL_3a50b1ab_4_k_cu_459e9fc6_225314cuda3std3__45__cpo6cbeginE,@object
	.size		_ZN40_INTERNAL_3a50b1ab_4_k_cu_459e9fc6_225314cuda3std3__45__cpo6cbeginE,(_ZN40_INTERNAL_3a50b1ab_4_k_cu_459e9fc6_225314cuda3std3__48in_placeE - _ZN40_INTERNAL_3a50b1ab_4_k_cu_459e9fc6_225314cuda3std3__45__cpo6cbeginE)
_ZN40_INTERNAL_3a50b1ab_4_k_cu_459e9fc6_225314cuda3std3__45__cpo6cbeginE:
	.zero		1
	.type		_ZN40_INTERNAL_3a50b1ab_4_k_cu_459e9fc6_225314cuda3std3__48in_placeE,@object
	.size		_ZN40_INTERNAL_3a50b1ab_4_k_cu_459e9fc6_225314cuda3std3__48in_placeE,(_ZN40_INTERNAL_3a50b1ab_4_k_cu_459e9fc6_225314cuda3std6ranges3__45__cpo9iter_moveE - _ZN40_INTERNAL_3a50b1ab_4_k_cu_459e9fc6_225314cuda3std3__48in_placeE)
_ZN40_INTERNAL_3a50b1ab_4_k_cu_459e9fc6_225314cuda3std3__48in_placeE:
	.zero		1
	.type		_ZN40_INTERNAL_3a50b1ab_4_k_cu_459e9fc6_225314cuda3std6ranges3__45__cpo9iter_moveE,@object
	.size		_ZN40_INTERNAL_3a50b1ab_4_k_cu_459e9fc6_225314cuda3std6ranges3__45__cpo9iter_moveE,(_ZN40_INTERNAL_3a50b1ab_4_k_cu_459e9fc6_225314cuda3std3__45__cpo5beginE - _ZN40_INTERNAL_3a50b1ab_4_k_cu_459e9fc6_225314cuda3std6ranges3__45__cpo9iter_moveE)
_ZN40_INTERNAL_3a50b1ab_4_k_cu_459e9fc6_225314cuda3std6ranges3__45__cpo9iter_moveE:
	.zero		1
	.type		_ZN40_INTERNAL_3a50b1ab_4_k_cu_459e9fc6_225314cuda3std3__45__cpo5beginE,@object
	.size		_ZN40_INTERNAL_3a50b1ab_4_k_cu_459e9fc6_225314cuda3std3__45__cpo5beginE,(_ZN40_INTERNAL_3a50b1ab_4_k_cu_459e9fc6_225314cuda3std3__442_GLOBAL__N__3a50b1ab_4_k_cu_459e9fc6_225316ignoreE - _ZN40_INTERNAL_3a50b1ab_4_k_cu_459e9fc6_225314cuda3std3__45__cpo5beginE)
_ZN40_INTERNAL_3a50b1ab_4_k_cu_459e9fc6_225314cuda3std3__45__cpo5beginE:
	.zero		1
	.type		_ZN40_INTERNAL_3a50b1ab_4_k_cu_459e9fc6_225314cuda3std3__442_GLOBAL__N__3a50b1ab_4_k_cu_459e9fc6_225316ignoreE,@object
	.size		_ZN40_INTERNAL_3a50b1ab_4_k_cu_459e9fc6_225314cuda3std3__442_GLOBAL__N__3a50b1ab_4_k_cu_459e9fc6_225316ignoreE,(_ZN40_INTERNAL_3a50b1ab_4_k_cu_459e9fc6_225314cute7productE - _ZN40_INTERNAL_3a50b1ab_4_k_cu_459e9fc6_225314cuda3std3__442_GLOBAL__N__3a50b1ab_4_k_cu_459e9fc6_225316ignoreE)
_ZN40_INTERNAL_3a50b1ab_4_k_cu_459e9fc6_225314cuda3std3__442_GLOBAL__N__3a50b1ab_4_k_cu_459e9fc6_225316ignoreE:
	.zero		1
	.type		_ZN40_INTERNAL_3a50b1ab_4_k_cu_459e9fc6_225314cute7productE,@object
	.size		_ZN40_INTERNAL_3a50b1ab_4_k_cu_459e9fc6_225314cute7productE,(_ZN40_INTERNAL_3a50b1ab_4_k_cu_459e9fc6_225314cuda3std3__45__cpo3endE - _ZN40_INTERNAL_3a50b1ab_4_k_cu_459e9fc6_225314cute7productE)
_ZN40_INTERNAL_3a50b1ab_4_k_cu_459e9fc6_225314cute7productE:
	.zero		1
	.type		_ZN40_INTERNAL_3a50b1ab_4_k_cu_459e9fc6_225314cuda3std3__45__cpo3endE,@object
	.size		_ZN40_INTERNAL_3a50b1ab_4_k_cu_459e9fc6_225314cuda3std3__45__cpo3endE,(_ZN40_INTERNAL_3a50b1ab_4_k_cu_459e9fc6_225314cuda3std3__419piecewise_constructE - _ZN40_INTERNAL_3a50b1ab_4_k_cu_459e9fc6_225314cuda3std3__45__cpo3endE)
_ZN40_INTERNAL_3a50b1ab_4_k_cu_459e9fc6_225314cuda3std3__45__cpo3endE:
	.zero		1
	.type		_ZN40_INTERNAL_3a50b1ab_4_k_cu_459e9fc6_225314cuda3std3__419piecewise_constructE,@object
	.size		_ZN40_INTERNAL_3a50b1ab_4_k_cu_459e9fc6_225314cuda3std3__419piecewise_constructE,(_ZN40_INTERNAL_3a50b1ab_4_k_cu_459e9fc6_225314cuda3std3__45__cpo4cendE - _ZN40_INTERNAL_3a50b1ab_4_k_cu_459e9fc6_225314cuda3std3__419piecewise_constructE)
_ZN40_INTERNAL_3a50b1ab_4_k_cu_459e9fc6_225314cuda3std3__419piecewise_constructE:
	.zero		1
	.type		_ZN40_INTERNAL_3a50b1ab_4_k_cu_459e9fc6_225314cuda3std3__45__cpo4cendE,@object
	.size		_ZN40_INTERNAL_3a50b1ab_4_k_cu_459e9fc6_225314cuda3std3__45__cpo4cendE,(_ZN40_INTERNAL_3a50b1ab_4_k_cu_459e9fc6_225314cuda3std6ranges3__45__cpo4swapE - _ZN40_INTERNAL_3a50b1ab_4_k_cu_459e9fc6_225314cuda3std3__45__cpo4cendE)
_ZN40_INTERNAL_3a50b1ab_4_k_cu_459e9fc6_225314cuda3std3__45__cpo4cendE:
	.zero		1
	.type		_ZN40_INTERNAL_3a50b1ab_4_k_cu_459e9fc6_225314cuda3std6ranges3__45__cpo4swapE,@object
	.size		_ZN40_INTERNAL_3a50b1ab_4_k_cu_459e9fc6_225314cuda3std6ranges3__45__cpo4swapE,(.L_7 - _ZN40_INTERNAL_3a50b1ab_4_k_cu_459e9fc6_225314cuda3std6ranges3__45__cpo4swapE)
_ZN40_INTERNAL_3a50b1ab_4_k_cu_459e9fc6_225314cuda3std6ranges3__45__cpo4swapE:
	.zero		1
.L_7:


//--------------------- .nv.constant0._ZN7cutlass13device_kernelINS_4gemm6kernel13GemmUniversalIN4cute5tupleIJiiiiEEENS1_10collective13CollectiveMmaINS1_37MainloopSm90TmaGmmaWarpSpecializedFP8ILi5ENS5_IJNS4_1CILi1EEESB_SB_EEENS1_35KernelTmaWarpSpecializedCooperativeEEENS5_IJNSA_ILi128EEENSA_ILi64EEESF_EEENS_12float_e4m3_tENS5_IJlSB_lEEESI_SJ_NS4_8TiledMMAINS4_8MMA_AtomIJNS4_4SM904GMMA30MMA_64x64x32_F32E4M3E4M3_SS_TNILNSN_7ScaleInE1ELSP_1EEEEEENS4_6LayoutINS5_IJNSA_ILi2EEESB_SB_EEENS5_IJSB_NSA_ILi0EEESV_EEEEENS5_IJNS4_10UnderscoreESY_SY_EEEEENS4_13SM90_TMA_LOADENS4_14ComposedLayoutINS4_7SwizzleILi3ELi4ELi3EEENS4_18smem_ptr_flag_bitsILi8EEENSS_INS5_IJNSA_ILi8EEESF_EEENS5_IJSF_SB_EEEEEEEvNS4_8identityES11_S1B_vS1C_EENS_8epilogue10collective6detail29Sm90TmaWarpSpecializedAdapterINS1F_15DefaultEpilogueISI_SJ_SJ_NS1E_6thread17LinearCombinationISI_Li1EffLNS1J_9ScaleType4KindE0ELNS_15FloatRoundStyleE2ESI_EENS1_15EpilogueDefaultEEEEEvvEEEEvNT_6ParamsE --------------------------
	.section	.nv.constant0._ZN7cutlass13device_kernelINS_4gemm6kernel13GemmUniversalIN4cute5tupleIJiiiiEEENS1_10collective13CollectiveMmaINS1_37MainloopSm90TmaGmmaWarpSpecializedFP8ILi5ENS5_IJNS4_1CILi1EEESB_SB_EEENS1_35KernelTmaWarpSpecializedCooperativeEEENS5_IJNSA_ILi128EEENSA_ILi64EEESF_EEENS_12float_e4m3_tENS5_IJlSB_lEEESI_SJ_NS4_8TiledMMAINS4_8MMA_AtomIJNS4_4SM904GMMA30MMA_64x64x32_F32E4M3E4M3_SS_TNILNSN_7ScaleInE1ELSP_1EEEEEENS4_6LayoutINS5_IJNSA_ILi2EEESB_SB_EEENS5_IJSB_NSA_ILi0EEESV_EEEEENS5_IJNS4_10UnderscoreESY_SY_EEEEENS4_13SM90_TMA_LOADENS4_14ComposedLayoutINS4_7SwizzleILi3ELi4ELi3EEENS4_18smem_ptr_flag_bitsILi8EEENSS_INS5_IJNSA_ILi8EEESF_EEENS5_IJSF_SB_EEEEEEEvNS4_8identityES11_S1B_vS1C_EENS_8epilogue10collective6detail29Sm90TmaWarpSpecializedAdapterINS1F_15DefaultEpilogueISI_SJ_SJ_NS1E_6thread17LinearCombinationISI_Li1EffLNS1J_9ScaleType4KindE0ELNS_15FloatRoundStyleE2ESI_EENS1_15EpilogueDefaultEEEEEvvEEEEvNT_6ParamsE,"a",@progbits
	.sectionflags	@""
	.align	4
.nv.constant0._ZN7cutlass13device_kernelINS_4gemm6kernel13GemmUniversalIN4cute5tupleIJiiiiEEENS1_10collective13CollectiveMmaINS1_37MainloopSm90TmaGmmaWarpSpecializedFP8ILi5ENS5_IJNS4_1CILi1EEESB_SB_EEENS1_35KernelTmaWarpSpecializedCooperativeEEENS5_IJNSA_ILi128EEENSA_ILi64EEESF_EEENS_12float_e4m3_tENS5_IJlSB_lEEESI_SJ_NS4_8TiledMMAINS4_8MMA_AtomIJNS4_4SM904GMMA30MMA_64x64x32_F32E4M3E4M3_SS_TNILNSN_7ScaleInE1ELSP_1EEEEEENS4_6LayoutINS5_IJNSA_ILi2EEESB_SB_EEENS5_IJSB_NSA_ILi0EEESV_EEEEENS5_IJNS4_10UnderscoreESY_SY_EEEEENS4_13SM90_TMA_LOADENS4_14ComposedLayoutINS4_7SwizzleILi3ELi4ELi3EEENS4_18smem_ptr_flag_bitsILi8EEENSS_INS5_IJNSA_ILi8EEESF_EEENS5_IJSF_SB_EEEEEEEvNS4_8identityES11_S1B_vS1C_EENS_8epilogue10collective6detail29Sm90TmaWarpSpecializedAdapterINS1F_15DefaultEpilogueISI_SJ_SJ_NS1E_6thread17LinearCombinationISI_Li1EffLNS1J_9ScaleType4KindE0ELNS_15FloatRoundStyleE2ESI_EENS1_15EpilogueDefaultEEEEEvvEEEEvNT_6ParamsE:
	.zero		1664


//--------------------- SYMBOLS --------------------------

	.type		.nv.reservedSmem.offset0,@object
	.size		.nv.reservedSmem.offset0,0x4
